	.headerflags	@"EF_CUDA_TEXMODE_UNIFIED EF_CUDA_64BIT_ADDRESS EF_CUDA_SM86 EF_CUDA_VIRTUAL_SM(EF_CUDA_SM86)"
	.elftype	@"ET_EXEC"


//--------------------- .nv.info                  --------------------------
	.section	.nv.info,"",@"SHT_CUDA_INFO"
	.align	4


	//----- nvinfo : EIATTR_REGCOUNT
	.align		4
        /*0000*/ 	.byte	0x04, 0x2f
        /*0002*/ 	.short	(.L_1 - .L_0)
	.align		4
.L_0:
        /*0004*/ 	.word	index@(triton_mm_plus_mm)
        /*0008*/ 	.word	0x00000062


	//----- nvinfo : EIATTR_MAX_STACK_SIZE
	.align		4
.L_1:
        /*000c*/ 	.byte	0x04, 0x23
        /*000e*/ 	.short	(.L_3 - .L_2)
	.align		4
.L_2:
        /*0010*/ 	.word	index@(triton_mm_plus_mm)
        /*0014*/ 	.word	0x00000000


	//----- nvinfo : EIATTR_MIN_STACK_SIZE
	.align		4
.L_3:
        /*0018*/ 	.byte	0x04, 0x12
        /*001a*/ 	.short	(.L_5 - .L_4)
	.align		4
.L_4:
        /*001c*/ 	.word	index@(triton_mm_plus_mm)
        /*0020*/ 	.word	0x00000000


	//----- nvinfo : EIATTR_FRAME_SIZE
	.align		4
.L_5:
        /*0024*/ 	.byte	0x04, 0x11
        /*0026*/ 	.short	(.L_7 - .L_6)
	.align		4
.L_6:
        /*0028*/ 	.word	index@(triton_mm_plus_mm)
        /*002c*/ 	.word	0x00000000
.L_7:


//--------------------- .nv.info.triton_mm_plus_mm --------------------------
	.section	.nv.info.triton_mm_plus_mm,"",@"SHT_CUDA_INFO"
	.align	4


	//----- nvinfo : EIATTR_CUDA_API_VERSION
	.align		4
        /*0000*/ 	.byte	0x04, 0x37
        /*0002*/ 	.short	(.L_9 - .L_8)
.L_8:
        /*0004*/ 	.word	0x0000007b


	//----- nvinfo : EIATTR_SW2861232_WAR
	.align		4
.L_9:
        /*0008*/ 	.byte	0x01, 0x35
	.zero		2


	//----- nvinfo : EIATTR_PARAM_CBANK
	.align		4
        /*000c*/ 	.byte	0x04, 0x0a
        /*000e*/ 	.short	(.L_11 - .L_10)
	.align		4
.L_10:
        /*0010*/ 	.word	index@(.nv.constant0.triton_mm_plus_mm)
        /*0014*/ 	.short	0x0160
        /*0016*/ 	.short	0x002c


	//----- nvinfo : EIATTR_CBANK_PARAM_SIZE
	.align		4
.L_11:
        /*0018*/ 	.byte	0x03, 0x19
        /*001a*/ 	.short	0x002c


	//----- nvinfo : EIATTR_KPARAM_INFO
	.align		4
        /*001c*/ 	.byte	0x04, 0x17
        /*001e*/ 	.short	(.L_13 - .L_12)
.L_12:
        /*0020*/ 	.word	0x00000000
        /*0024*/ 	.short	0x0005
        /*0026*/ 	.short	0x0028
        /*0028*/ 	.byte	0x00, 0xf0, 0x11, 0x00


	//----- nvinfo : EIATTR_KPARAM_INFO
	.align		4
.L_13:
        /*002c*/ 	.byte	0x04, 0x17
        /*002e*/ 	.short	(.L_15 - .L_14)
.L_14:
        /*0030*/ 	.word	0x00000000
        /*0034*/ 	.short	0x0004
        /*0036*/ 	.short	0x0020
        /*0038*/ 	.byte	0x00, 0xf0, 0x21, 0x00


	//----- nvinfo : EIATTR_KPARAM_INFO
	.align		4
.L_15:
        /*003c*/ 	.byte	0x04, 0x17
        /*003e*/ 	.short	(.L_17 - .L_16)
.L_16:
        /*0040*/ 	.word	0x00000000
        /*0044*/ 	.short	0x0003
        /*0046*/ 	.short	0x0018
        /*0048*/ 	.byte	0x00, 0xf0, 0x21, 0x00


	//----- nvinfo : EIATTR_KPARAM_INFO
	.align		4
.L_17:
        /*004c*/ 	.byte	0x04, 0x17
        /*004e*/ 	.short	(.L_19 - .L_18)
.L_18:
        /*0050*/ 	.word	0x00000000
        /*0054*/ 	.short	0x0002
        /*0056*/ 	.short	0x0010
        /*0058*/ 	.byte	0x00, 0xf0, 0x21, 0x00


	//----- nvinfo : EIATTR_KPARAM_INFO
	.align		4
.L_19:
        /*005c*/ 	.byte	0x04, 0x17
        /*005e*/ 	.short	(.L_21 - .L_20)
.L_20:
        /*0060*/ 	.word	0x00000000
        /*0064*/ 	.short	0x0001
        /*0066*/ 	.short	0x0008
        /*0068*/ 	.byte	0x00, 0xf0, 0x21, 0x00


	//----- nvinfo : EIATTR_KPARAM_INFO
	.align		4
.L_21:
        /*006c*/ 	.byte	0x04, 0x17
        /*006e*/ 	.short	(.L_23 - .L_22)
.L_22:
        /*0070*/ 	.word	0x00000000
        /*0074*/ 	.short	0x0000
        /*0076*/ 	.short	0x0000
        /*0078*/ 	.byte	0x00, 0xf0, 0x21, 0x00


	//----- nvinfo : EIATTR_MAXREG_COUNT
	.align		4
.L_23:
        /*007c*/ 	.byte	0x03, 0x1b
        /*007e*/ 	.short	0x00ff


	//----- nvinfo : EIATTR_EXIT_INSTR_OFFSETS
	.align		4
        /*0080*/ 	.byte	0x04, 0x1c
        /*0082*/ 	.short	(.L_25 - .L_24)


	//   ....[0]....
.L_24:
        /*0084*/ 	.word	0x00000020


	//   ....[1]....
        /*0088*/ 	.word	0x0000a3c0


	//   ....[2]....
        /*008c*/ 	.word	0x0000a3f0


	//----- nvinfo : EIATTR_MAX_THREADS
	.align		4
.L_25:
        /*0090*/ 	.byte	0x04, 0x05
        /*0092*/ 	.short	(.L_27 - .L_26)
.L_26:
        /*0094*/ 	.word	0x00000100
        /*0098*/ 	.word	0x00000001
        /*009c*/ 	.word	0x00000001
.L_27:


//--------------------- .nv.rel.action            --------------------------
	.section	.nv.rel.action,"",@"SHT_CUDA_RELOCINFO"
	.align	8
	.sectionentsize	8
        /*0000*/ 	.byte	0x73, 0x00, 0x00, 0x00, 0x00, 0x00, 0x00, 0x00, 0x00, 0x00, 0x00, 0x11, 0x25, 0x00, 0x05, 0x36


//--------------------- .nv.constant0.triton_mm_plus_mm --------------------------
	.section	.nv.constant0.triton_mm_plus_mm,"a",@progbits
	.align	4
.nv.constant0.triton_mm_plus_mm:
	.zero		396


//--------------------- .text.triton_mm_plus_mm   --------------------------
	.section	.text.triton_mm_plus_mm,"ax",@progbits
	.sectionflags	@"SHF_BARRIERS=1"
	.sectioninfo	@"SHI_REGISTERS=98"
	.align	128
        .global         triton_mm_plus_mm
        .type           triton_mm_plus_mm,@function
        .size           triton_mm_plus_mm,(.L_x_5 - triton_mm_plus_mm)
        .other          triton_mm_plus_mm,@"STO_CUDA_ENTRY STV_DEFAULT"
triton_mm_plus_mm:
.text.triton_mm_plus_mm:
[----:B------:R-:W-:-:S02]  /*0000*/  MOV R1, c[0x0][0x28] ;  /* 0x00000a0000017a02 */ /* 0x000fc40000000f00 */
[----:B------:R-:W-:-:S13]  /*0010*/  ISETP.NE.AND P0, PT, RZ, c[0x0][0x188], PT ;  /* 0x00006200ff007a0c */ /* 0x000fda0003f05270 */
[----:B------:R-:W-:Y:S05]  /*0020*/  @!P0 EXIT ;  /* 0x000000000000894d */ /* 0x000fea0003800000 */
[----:B------:R-:W0:Y:S01]  /*0030*/  S2R R11, SR_CTAID.X ;  /* 0x00000000000b7919 */ /* 0x000e220000002500 */
[----:B------:R-:W-:Y:S01]  /*0040*/  MOV R0, c[0x0][0x188] ;  /* 0x0000620000007a02 */ /* 0x000fe20000000f00 */
[----:B------:R-:W-:Y:S01]  /*0050*/  CS2R R44, SRZ ;  /* 0x00000000002c7805 */ /* 0x000fe2000001ff00 */
[----:B------:R-:W-:Y:S01]  /*0060*/  IABS R19, c[0x0][0x188] ;  /* 0x0000620000137a13 */ /* 0x000fe20000000000 */
[----:B------:R-:W-:Y:S01]  /*0070*/  CS2R R46, SRZ ;  /* 0x00000000002e7805 */ /* 0x000fe2000001ff00 */
[----:B------:R-:W-:Y:S01]  /*0080*/  IADD3 R0, R0, 0x3f, RZ ;  /* 0x0000003f00007810 */ /* 0x000fe20007ffe0ff */
[----:B------:R-:W-:Y:S01]  /*0090*/  UPLOP3.LUT UP0, UPT, UPT, UPT, UPT, 0x80, 0x0 ;  /* 0x000000000000789c */ /* 0x000fe20003f0f070 */
[----:B------:R-:W-:Y:S02]  /*00a0*/  MOV R62, 0x4 ;  /* 0x00000004003e7802 */ /* 0x000fe40000000f00 */
[----:B------:R-:W-:Y:S02]  /*00b0*/  SHF.R.S32.HI R3, RZ, 0x1f, R0 ;  /* 0x0000001fff037819 */ /* 0x000fe40000011400 */
[----:B------:R-:W-:-:S02]  /*00c0*/  MOV R57, RZ ;  /* 0x000000ff00397202 */ /* 0x000fc40000000f00 */
[----:B------:R-:W-:Y:S02]  /*00d0*/  LEA.HI R3, R3, R0, RZ, 0x6 ;  /* 0x0000000003037211 */ /* 0x000fe400078f30ff */
[----:B------:R-:W-:Y:S02]  /*00e0*/  MOV R59, RZ ;  /* 0x000000ff003b7202 */ /* 0x000fe40000000f00 */
[----:B------:R-:W-:Y:S02]  /*00f0*/  MOV R83, RZ ;  /* 0x000000ff00537202 */ /* 0x000fe40000000f00 */
[----:B0-----:R-:W-:Y:S02]  /*0100*/  SHF.R.S32.HI R2, RZ, 0x1f, R11 ;  /* 0x0000001fff027819 */ /* 0x001fe4000001140b */
[-C--:B------:R-:W-:Y:S02]  /*0110*/  IABS R7, R11.reuse ;  /* 0x0000000b00077213 */ /* 0x080fe40000000000 */
[----:B------:R-:W-:-:S02]  /*0120*/  LEA.HI R2, R2, R11, RZ, 0x3 ;  /* 0x0000000b02027211 */ /* 0x000fc400078f18ff */
[----:B------:R-:W-:Y:S02]  /*0130*/  ISETP.GE.AND P1, PT, R11, RZ, PT ;  /* 0x000000ff0b00720c */ /* 0x000fe40003f26270 */
[----:B------:R-:W-:-:S04]  /*0140*/  LOP3.LUT R4, R2, 0xfffffff8, RZ, 0xc0, !PT ;  /* 0xfffffff802047812 */ /* 0x000fc800078ec0ff */
[----:B------:R-:W-:-:S04]  /*0150*/  LEA.HI.SX32 R3, R3, -R4, 0x1a ;  /* 0x8000000403037211 */ /* 0x000fc800078fd2ff */
[----:B------:R-:W-:-:S04]  /*0160*/  IMNMX R6, R3, 0x8, PT ;  /* 0x0000000803067817 */ /* 0x000fc80003800200 */
[----:B------:R-:W-:-:S04]  /*0170*/  IABS R13, R6 ;  /* 0x00000006000d7213 */ /* 0x000fc80000000000 */
[----:B------:R-:W0:Y:S08]  /*0180*/  I2F.RP R0, R13 ;  /* 0x0000000d00007306 */ /* 0x000e300000209400 */
[----:B0-----:R-:W0:Y:S02]  /*0190*/  MUFU.RCP R0, R0 ;  /* 0x0000000000007308 */ /* 0x001e240000001000 */
[----:B0-----:R-:W-:-:S06]  /*01a0*/  IADD3 R2, R0, 0xffffffe, RZ ;  /* 0x0ffffffe00027810 */ /* 0x001fcc0007ffe0ff */
[----:B------:R0:W1:Y:S02]  /*01b0*/  F2I.FTZ.U32.TRUNC.NTZ R3, R2 ;  /* 0x0000000200037305 */ /* 0x000064000021f000 */
[----:B0-----:R-:W-:Y:S02]  /*01c0*/  MOV R2, RZ ;  /* 0x000000ff00027202 */ /* 0x001fe40000000f00 */
[----:B-1----:R-:W-:-:S05]  /*01d0*/  IADD3 R8, RZ, -R3, RZ ;  /* 0x80000003ff087210 */ /* 0x002fca0007ffe0ff */
[----:B------:R-:W-:Y:S01]  /*01e0*/  IMAD R5, R8, R13, RZ ;  /* 0x0000000d08057224 */ /* 0x000fe200078e02ff */
[----:B------:R-:W-:-:S03]  /*01f0*/  IABS R8, R6 ;  /* 0x0000000600087213 */ /* 0x000fc60000000000 */
[----:B------:R-:W-:Y:S01]  /*0200*/  IMAD.HI.U32 R3, R3, R5, R2 ;  /* 0x0000000503037227 */ /* 0x000fe200078e0002 */
[----:B------:R-:W-:Y:S02]  /*0210*/  MOV R5, R7 ;  /* 0x0000000700057202 */ /* 0x000fe40000000f00 */
[----:B------:R-:W-:Y:S02]  /*0220*/  IADD3 R15, RZ, -R8, RZ ;  /* 0x80000008ff0f7210 */ /* 0x000fe40007ffe0ff */
[----:B------:R-:W0:Y:S01]  /*0230*/  I2F.RP R8, R19 ;  /* 0x0000001300087306 */ /* 0x000e220000209400 */
[----:B------:R-:W-:Y:S01]  /*0240*/  IMAD.HI.U32 R0, R3, R5, RZ ;  /* 0x0000000503007227 */ /* 0x000fe200078e00ff */
[----:B------:R-:W-:-:S03]  /*0250*/  LOP3.LUT R7, RZ, R6, RZ, 0x33, !PT ;  /* 0x00000006ff077212 */ /* 0x000fc600078e33ff */
[----:B------:R-:W-:Y:S02]  /*0260*/  IMAD R2, R0, R15, R5 ;  /* 0x0000000f00027224 */ /* 0x000fe400078e0205 */
[----:B------:R-:W1:Y:S03]  /*0270*/  S2R R0, SR_TID.X ;  /* 0x0000000000007919 */ /* 0x000e660000002100 */
[----:B------:R-:W-:Y:S01]  /*0280*/  ISETP.GT.U32.AND P0, PT, R13, R2, PT ;  /* 0x000000020d00720c */ /* 0x000fe20003f04070 */
[----:B0-----:R-:W0:-:S12]  /*0290*/  MUFU.RCP R8, R8 ;  /* 0x0000000800087308 */ /* 0x001e180000001000 */
[----:B------:R-:W-:-:S04]  /*02a0*/  @!P0 IADD3 R2, R2, -R13, RZ ;  /* 0x8000000d02028210 */ /* 0x000fc80007ffe0ff */
[----:B------:R-:W-:Y:S02]  /*02b0*/  ISETP.GT.U32.AND P0, PT, R13, R2, PT ;  /* 0x000000020d00720c */ /* 0x000fe40003f04070 */
[----:B-1----:R-:W-:Y:S02]  /*02c0*/  SHF.R.U32.HI R17, RZ, 0x4, R0 ;  /* 0x00000004ff117819 */ /* 0x002fe40000011600 */
[----:B0-----:R-:W-:Y:S02]  /*02d0*/  IADD3 R5, R8, 0xffffffe, RZ ;  /* 0x0ffffffe08057810 */ /* 0x001fe40007ffe0ff */
[----:B------:R-:W-:Y:S02]  /*02e0*/  SGXT.U32 R17, R17, 0x4 ;  /* 0x000000041111781a */ /* 0x000fe40000000000 */
[----:B------:R-:W-:Y:S02]  /*02f0*/  SHF.L.U32 R64, R0, 0x6, RZ ;  /* 0x0000000600407819 */ /* 0x000fe400000006ff */
[----:B------:R-:W0:Y:S03]  /*0300*/  F2I.FTZ.U32.TRUNC.NTZ R5, R5 ;  /* 0x0000000500057305 */ /* 0x000e26000021f000 */
[----:B------:R-:W-:-:S02]  /*0310*/  @!P0 IADD3 R2, R2, -R13, RZ ;  /* 0x8000000d02028210 */ /* 0x000fc40007ffe0ff */
[----:B------:R-:W-:Y:S02]  /*0320*/  ISETP.NE.AND P0, PT, R6, RZ, PT ;  /* 0x000000ff0600720c */ /* 0x000fe40003f05270 */
[----:B------:R-:W-:Y:S02]  /*0330*/  @!P1 IADD3 R2, -R2, RZ, RZ ;  /* 0x000000ff02029210 */ /* 0x000fe40007ffe1ff */
[----:B------:R-:W-:Y:S02]  /*0340*/  LOP3.LUT R67, R17, 0x10, RZ, 0xfc, !PT ;  /* 0x0000001011437812 */ /* 0x000fe400078efcff */
[----:B------:R-:W-:Y:S02]  /*0350*/  SEL R9, R7, R2, !P0 ;  /* 0x0000000207097207 */ /* 0x000fe40004000000 */
[----:B------:R-:W-:Y:S02]  /*0360*/  LOP3.LUT R66, R17, 0x20, RZ, 0xfc, !PT ;  /* 0x0000002011427812 */ /* 0x000fe400078efcff */
[----:B------:R-:W-:-:S02]  /*0370*/  IADD3 R2, R4, R9, RZ ;  /* 0x0000000904027210 */ /* 0x000fc40007ffe0ff */
[----:B------:R-:W-:Y:S02]  /*0380*/  IADD3 R9, -R4, R11, RZ ;  /* 0x0000000b04097210 */ /* 0x000fe40007ffe1ff */
[----:B0-----:R-:W-:Y:S02]  /*0390*/  IADD3 R8, RZ, -R5, RZ ;  /* 0x80000005ff087210 */ /* 0x001fe40007ffe0ff */
[----:B------:R-:W-:Y:S02]  /*03a0*/  SHF.L.U32 R2, R2, 0x6, RZ ;  /* 0x0000000602027819 */ /* 0x000fe400000006ff */
[----:B------:R-:W-:Y:S01]  /*03b0*/  MOV R4, RZ ;  /* 0x000000ff00047202 */ /* 0x000fe20000000f00 */
[----:B------:R-:W-:Y:S01]  /*03c0*/  IMAD R11, R8, R19, RZ ;  /* 0x00000013080b7224 */ /* 0x000fe200078e02ff */
[C---:B------:R-:W-:Y:S02]  /*03d0*/  LOP3.LUT R22, R2.reuse, R17, RZ, 0xfc, !PT ;  /* 0x0000001102167212 */ /* 0x040fe400078efcff */
[C---:B------:R-:W-:Y:S01]  /*03e0*/  LOP3.LUT R23, R2.reuse, 0x10, R17, 0xfe, !PT ;  /* 0x0000001002177812 */ /* 0x040fe200078efe11 */
[----:B------:R-:W-:Y:S01]  /*03f0*/  IMAD.HI.U32 R8, R5, R11, R4 ;  /* 0x0000000b05087227 */ /* 0x000fe200078e0004 */
[----:B------:R-:W-:-:S02]  /*0400*/  LOP3.LUT R24, R2, 0x20, R17, 0xfe, !PT ;  /* 0x0000002002187812 */ /* 0x000fc400078efe11 */
[----:B------:R-:W-:Y:S02]  /*0410*/  IABS R14, R22 ;  /* 0x00000016000e7213 */ /* 0x000fe40000000000 */
[----:B------:R-:W-:Y:S02]  /*0420*/  IABS R12, R9 ;  /* 0x00000009000c7213 */ /* 0x000fe40000000000 */
[----:B------:R-:W-:Y:S01]  /*0430*/  LOP3.LUT R25, R2, 0x30, R17, 0xfe, !PT ;  /* 0x0000003002197812 */ /* 0x000fe200078efe11 */
[----:B------:R-:W-:Y:S01]  /*0440*/  IMAD.HI.U32 R5, R8, R14, RZ ;  /* 0x0000000e08057227 */ /* 0x000fe200078e00ff */
[----:B------:R-:W-:Y:S02]  /*0450*/  IABS R18, R23 ;  /* 0x0000001700127213 */ /* 0x000fe40000000000 */
[----:B------:R-:W-:Y:S01]  /*0460*/  IABS R20, R24 ;  /* 0x0000001800147213 */ /* 0x000fe20000000000 */
[----:B------:R-:W-:Y:S01]  /*0470*/  IMAD.HI.U32 R4, R3, R12, RZ ;  /* 0x0000000c03047227 */ /* 0x000fe200078e00ff */
[----:B------:R-:W-:-:S02]  /*0480*/  IABS R21, R25 ;  /* 0x0000001900157213 */ /* 0x000fc40000000000 */
[----:B------:R-:W-:Y:S01]  /*0490*/  IADD3 R16, -R5, RZ, RZ ;  /* 0x000000ff05107210 */ /* 0x000fe20007ffe1ff */
[C---:B------:R-:W-:Y:S01]  /*04a0*/  IMAD.HI.U32 R3, R8.reuse, R18, RZ ;  /* 0x0000001208037227 */ /* 0x040fe200078e00ff */
[----:B------:R-:W-:Y:S02]  /*04b0*/  LOP3.LUT R6, R9, R6, RZ, 0x3c, !PT ;  /* 0x0000000609067212 */ /* 0x000fe400078e3cff */
[----:B------:R-:W-:Y:S01]  /*04c0*/  LOP3.LUT R65, R17, 0x30, RZ, 0xfc, !PT ;  /* 0x0000003011417812 */ /* 0x000fe200078efcff */
[----:B------:R-:W-:Y:S01]  /*04d0*/  IMAD.HI.U32 R10, R8, R20, RZ ;  /* 0x00000014080a7227 */ /* 0x000fe200078e00ff */
[----:B------:R-:W-:Y:S02]  /*04e0*/  IADD3 R3, -R3, RZ, RZ ;  /* 0x000000ff03037210 */ /* 0x000fe40007ffe1ff */
[----:B------:R-:W-:Y:S01]  /*04f0*/  LOP3.LUT R64, R64, 0xfc00, RZ, 0xc0, !PT ;  /* 0x0000fc0040407812 */ /* 0x000fe200078ec0ff */
[----:B------:R-:W-:-:S04]  /*0500*/  IMAD.HI.U32 R11, R8, R21, RZ ;  /* 0x00000015080b7227 */ /* 0x000fc800078e00ff */
[----:B------:R-:W-:Y:S01]  /*0510*/  IMAD R5, R4, R15, R12 ;  /* 0x0000000f04057224 */ /* 0x000fe200078e020c */
[----:B------:R-:W-:Y:S01]  /*0520*/  IADD3 R12, -R10, RZ, RZ ;  /* 0x000000ff0a0c7210 */ /* 0x000fe20007ffe1ff */
[----:B------:R-:W-:Y:S01]  /*0530*/  IMAD R8, R19, R16, R14 ;  /* 0x0000001013087224 */ /* 0x000fe200078e020e */
[----:B------:R-:W-:Y:S01]  /*0540*/  IADD3 R14, -R11, RZ, RZ ;  /* 0x000000ff0b0e7210 */ /* 0x000fe20007ffe1ff */
[----:B------:R-:W-:Y:S01]  /*0550*/  IMAD R10, R19, R3, R18 ;  /* 0x00000003130a7224 */ /* 0x000fe200078e0212 */
[----:B------:R-:W-:Y:S01]  /*0560*/  ISETP.GT.U32.AND P4, PT, R13, R5, PT ;  /* 0x000000050d00720c */ /* 0x000fe20003f84070 */
[C---:B------:R-:W-:Y:S01]  /*0570*/  IMAD R11, R19.reuse, R12, R20 ;  /* 0x0000000c130b7224 */ /* 0x040fe200078e0214 */
[C---:B------:R-:W-:Y:S01]  /*0580*/  ISETP.GT.U32.AND P1, PT, R19.reuse, R8, PT ;  /* 0x000000081300720c */ /* 0x040fe20003f24070 */
[C---:B------:R-:W-:Y:S01]  /*0590*/  IMAD R12, R19.reuse, R14, R21 ;  /* 0x0000000e130c7224 */ /* 0x040fe200078e0215 */
[C---:B------:R-:W-:Y:S02]  /*05a0*/  ISETP.GT.U32.AND P2, PT, R19.reuse, R10, PT ;  /* 0x0000000a1300720c */ /* 0x040fe40003f44070 */
[----:B------:R-:W-:-:S02]  /*05b0*/  ISETP.GT.U32.AND P5, PT, R19, R11, PT ;  /* 0x0000000b1300720c */ /* 0x000fc40003fa4070 */
[----:B------:R-:W-:Y:S02]  /*05c0*/  ISETP.GT.U32.AND P3, PT, R19, R12, PT ;  /* 0x0000000c1300720c */ /* 0x000fe40003f64070 */
[----:B------:R-:W-:Y:S02]  /*05d0*/  SHF.L.U32 R3, R0, 0x2, RZ ;  /* 0x0000000200037819 */ /* 0x000fe400000006ff */
[----:B------:R-:W-:Y:S02]  /*05e0*/  MOV R15, RZ ;  /* 0x000000ff000f7202 */ /* 0x000fe40000000f00 */
[----:B------:R-:W-:Y:S02]  /*05f0*/  @!P4 IADD3 R5, R5, -R13, RZ ;  /* 0x8000000d0505c210 */ /* 0x000fe40007ffe0ff */
[-C--:B------:R-:W-:Y:S02]  /*0600*/  @!P1 IADD3 R8, R8, -R19.reuse, RZ ;  /* 0x8000001308089210 */ /* 0x080fe40007ffe0ff */
[----:B------:R-:W-:-:S02]  /*0610*/  @!P2 IADD3 R10, R10, -R19, RZ ;  /* 0x800000130a0aa210 */ /* 0x000fc40007ffe0ff */
[----:B------:R-:W-:Y:S02]  /*0620*/  @!P5 IADD3 R11, R11, -R19, RZ ;  /* 0x800000130b0bd210 */ /* 0x000fe40007ffe0ff */
[----:B------:R-:W-:Y:S02]  /*0630*/  ISETP.GE.U32.AND P6, PT, R5, R13, PT ;  /* 0x0000000d0500720c */ /* 0x000fe40003fc6070 */
[----:B------:R-:W-:Y:S02]  /*0640*/  @!P3 IADD3 R12, R12, -R19, RZ ;  /* 0x800000130c0cb210 */ /* 0x000fe40007ffe0ff */
[C---:B------:R-:W-:Y:S02]  /*0650*/  ISETP.GT.U32.AND P2, PT, R19.reuse, R10, PT ;  /* 0x0000000a1300720c */ /* 0x040fe40003f44070 */
[C---:B------:R-:W-:Y:S02]  /*0660*/  ISETP.GT.U32.AND P3, PT, R19.reuse, R11, PT ;  /* 0x0000000b1300720c */ /* 0x040fe40003f64070 */
[----:B------:R-:W-:-:S02]  /*0670*/  ISETP.GT.U32.AND P1, PT, R19, R8, PT ;  /* 0x000000081300720c */ /* 0x000fc40003f24070 */
[----:B------:R-:W-:Y:S02]  /*0680*/  @!P4 IADD3 R4, R4, 0x1, RZ ;  /* 0x000000010404c810 */ /* 0x000fe40007ffe0ff */
[----:B------:R-:W-:Y:S02]  /*0690*/  ISETP.GT.U32.AND P4, PT, R19, R12, PT ;  /* 0x0000000c1300720c */ /* 0x000fe40003f84070 */
[----:B------:R-:W-:Y:S02]  /*06a0*/  @P6 IADD3 R4, R4, 0x1, RZ ;  /* 0x0000000104046810 */ /* 0x000fe40007ffe0ff */
[----:B------:R-:W-:Y:S02]  /*06b0*/  ISETP.GE.AND P6, PT, R23, RZ, PT ;  /* 0x000000ff1700720c */ /* 0x000fe40003fc6270 */
[-C--:B------:R-:W-:Y:S02]  /*06c0*/  @!P2 IADD3 R10, R10, -R19.reuse, RZ ;  /* 0x800000130a0aa210 */ /* 0x080fe40007ffe0ff */
[----:B------:R-:W-:-:S02]  /*06d0*/  @!P3 IADD3 R11, R11, -R19, RZ ;  /* 0x800000130b0bb210 */ /* 0x000fc40007ffe0ff */
[----:B------:R-:W-:Y:S02]  /*06e0*/  ISETP.GE.AND P5, PT, R22, RZ, PT ;  /* 0x000000ff1600720c */ /* 0x000fe40003fa6270 */
[----:B------:R-:W-:Y:S02]  /*06f0*/  ISETP.GE.AND P2, PT, R24, RZ, PT ;  /* 0x000000ff1800720c */ /* 0x000fe40003f46270 */
[----:B------:R-:W-:Y:S02]  /*0700*/  ISETP.GE.AND P3, PT, R25, RZ, PT ;  /* 0x000000ff1900720c */ /* 0x000fe40003f66270 */
[-C--:B------:R-:W-:Y:S02]  /*0710*/  @!P1 IADD3 R8, R8, -R19.reuse, RZ ;  /* 0x8000001308089210 */ /* 0x080fe40007ffe0ff */
[----:B------:R-:W-:Y:S02]  /*0720*/  ISETP.GE.AND P1, PT, R6, RZ, PT ;  /* 0x000000ff0600720c */ /* 0x000fe40003f26270 */
[----:B------:R-:W-:-:S02]  /*0730*/  @!P4 IADD3 R12, R12, -R19, RZ ;  /* 0x800000130c0cc210 */ /* 0x000fc40007ffe0ff */
[----:B------:R-:W-:Y:S02]  /*0740*/  LOP3.LUT R3, R3, 0x3c, RZ, 0xc0, !PT ;  /* 0x0000003c03037812 */ /* 0x000fe400078ec0ff */
[----:B------:R-:W-:Y:S02]  /*0750*/  @!P6 IADD3 R10, -R10, RZ, RZ ;  /* 0x000000ff0a0ae210 */ /* 0x000fe40007ffe1ff */
[----:B------:R-:W-:Y:S01]  /*0760*/  @!P5 IADD3 R8, -R8, RZ, RZ ;  /* 0x000000ff0808d210 */ /* 0x000fe20007ffe1ff */
[----:B------:R-:W-:Y:S01]  /*0770*/  IMAD.WIDE.U32 R80, R3, R62, c[0x0][0x168] ;  /* 0x00005a0003507625 */ /* 0x000fe200078e003e */
[----:B------:R-:W-:Y:S02]  /*0780*/  @!P2 IADD3 R11, -R11, RZ, RZ ;  /* 0x000000ff0b0ba210 */ /* 0x000fe40007ffe1ff */
[----:B------:R-:W-:Y:S02]  /*0790*/  @!P3 IADD3 R12, -R12, RZ, RZ ;  /* 0x000000ff0c0cb210 */ /* 0x000fe40007ffe1ff */
[----:B------:R-:W-:-:S02]  /*07a0*/  LEA R5, R10, R3, 0x7 ;  /* 0x000000030a057211 */ /* 0x000fc400078e38ff */
[-C--:B------:R-:W-:Y:S02]  /*07b0*/  LEA R70, R8, R3.reuse, 0x7 ;  /* 0x0000000308467211 */ /* 0x080fe400078e38ff */
[----:B------:R-:W-:Y:S01]  /*07c0*/  @!P1 IADD3 R4, -R4, RZ, RZ ;  /* 0x000000ff04049210 */ /* 0x000fe20007ffe1ff */
[-C--:B------:R-:W-:Y:S01]  /*07d0*/  IMAD.WIDE R74, R5, R62.reuse, c[0x0][0x160] ;  /* 0x00005800054a7625 */ /* 0x080fe200078e023e */
[-C--:B------:R-:W-:Y:S01]  /*07e0*/  LEA R69, R11, R3.reuse, 0x7 ;  /* 0x000000030b457211 */ /* 0x080fe200078e38ff */
[----:B------:R-:W-:Y:S01]  /*07f0*/  CS2R R8, SRZ ;  /* 0x0000000000087805 */ /* 0x000fe2000001ff00 */
[----:B------:R-:W-:Y:S01]  /*0800*/  LEA R12, R12, R3, 0x7 ;  /* 0x000000030c0c7211 */ /* 0x000fe200078e38ff */
[----:B------:R-:W-:Y:S01]  /*0810*/  IMAD.WIDE R72, R70, R62, c[0x0][0x160] ;  /* 0x0000580046487625 */ /* 0x000fe200078e023e */
[----:B------:R-:W-:Y:S01]  /*0820*/  SEL R14, R7, R4, !P0 ;  /* 0x00000004070e7207 */ /* 0x000fe20004000000 */
[----:B------:R-:W-:Y:S01]  /*0830*/  CS2R R10, SRZ ;  /* 0x00000000000a7805 */ /* 0x000fe2000001ff00 */
[----:B------:R-:W-:Y:S01]  /*0840*/  SHF.L.U32 R68, R3, 0x2, RZ ;  /* 0x0000000203447819 */ /* 0x000fe200000006ff */
[-C--:B------:R-:W-:Y:S01]  /*0850*/  IMAD.WIDE R76, R69, R62.reuse, c[0x0][0x160] ;  /* 0x00005800454c7625 */ /* 0x080fe200078e023e */
[----:B------:R-:W-:Y:S01]  /*0860*/  MOV R71, R73 ;  /* 0x0000004900477202 */ /* 0x000fe20000000f00 */
[----:B------:R-:W-:Y:S01]  /*0870*/  CS2R R6, SRZ ;  /* 0x0000000000067805 */ /* 0x000fe2000001ff00 */
[----:B------:R-:W-:Y:S01]  /*0880*/  MOV R73, R75 ;  /* 0x0000004b00497202 */ /* 0x000fe20000000f00 */
[----:B------:R-:W-:Y:S01]  /*0890*/  IMAD.WIDE R78, R12, R62, c[0x0][0x160] ;  /* 0x000058000c4e7625 */ /* 0x000fe200078e023e */
[----:B------:R-:W-:-:S02]  /*08a0*/  MOV R75, R77 ;  /* 0x0000004d004b7202 */ /* 0x000fc40000000f00 */
[----:B------:R-:W-:Y:S01]  /*08b0*/  LEA R67, R67, R68, 0x8 ;  /* 0x0000004443437211 */ /* 0x000fe200078e40ff */
[----:B------:R-:W-:Y:S01]  /*08c0*/  IMAD.WIDE R4, R5, R62, c[0x0][0x170] ;  /* 0x00005c0005047625 */ /* 0x000fe200078e023e */
[-C--:B------:R-:W-:Y:S02]  /*08d0*/  LEA R66, R66, R68.reuse, 0x8 ;  /* 0x0000004442427211 */ /* 0x080fe400078e40ff */
[----:B------:R-:W-:Y:S01]  /*08e0*/  LEA R65, R65, R68, 0x8 ;  /* 0x0000004441417211 */ /* 0x000fe200078e40ff */
[----:B------:R-:W-:Y:S01]  /*08f0*/  IMAD.WIDE R62, R12, R62, c[0x0][0x170] ;  /* 0x00005c000c3e7625 */ /* 0x000fe200078e023e */
[----:B------:R-:W-:Y:S01]  /*0900*/  MOV R60, R4 ;  /* 0x00000004003c7202 */ /* 0x000fe20000000f00 */
[----:B------:R-:W-:Y:S01]  /*0910*/  CS2R R12, SRZ ;  /* 0x00000000000c7805 */ /* 0x000fe2000001ff00 */
[----:B------:R-:W-:Y:S02]  /*0920*/  MOV R77, R79 ;  /* 0x0000004f004d7202 */ /* 0x000fe40000000f00 */
[----:B------:R-:W-:-:S02]  /*0930*/  MOV R61, R63 ;  /* 0x0000003f003d7202 */ /* 0x000fc40000000f00 */
[----:B------:R-:W-:Y:S02]  /*0940*/  SHF.L.U32 R63, R0, 0xa, RZ ;  /* 0x0000000a003f7819 */ /* 0x000fe400000006ff */
[----:B------:R-:W-:Y:S02]  /*0950*/  LOP3.LUT R0, R2, R3, RZ, 0xfc, !PT ;  /* 0x0000000302007212 */ /* 0x000fe400078efcff */
[----:B------:R-:W-:Y:S02]  /*0960*/  SHF.L.U32 R2, R14, 0x6, RZ ;  /* 0x000000060e027819 */ /* 0x000fe400000006ff */
[----:B------:R-:W-:Y:S02]  /*0970*/  LOP3.LUT R63, R63, 0x3c00, RZ, 0xc0, !PT ;  /* 0x00003c003f3f7812 */ /* 0x000fe400078ec0ff */
[----:B------:R-:W-:Y:S02]  /*0980*/  LEA R68, R17, R68, 0x8 ;  /* 0x0000004411447211 */ /* 0x000fe400078e40ff */
[----:B------:R-:W-:-:S02]  /*0990*/  LOP3.LUT R3, R2, R17, RZ, 0xfc, !PT ;  /* 0x0000001102037212 */ /* 0x000fc400078efcff */
[----:B------:R-:W-:-:S02]  /*09a0*/  LOP3.LUT R4, R2, 0x20, R17, 0xfe, !PT ;  /* 0x0000002002047812 */ /* 0x000fc400078efe11 */
.L_x_1:
[----:B------:R-:W-:Y:S01]  /*09b0*/  MOV R16, R72 ;  /* 0x0000004800107202 */ /* 0x000fe20000000f00 */
[----:B------:R-:W-:Y:S01]  /*09c0*/  ULDC.64 UR4, c[0x0][0x118] ;  /* 0x0000460000047ab9 */ /* 0x000fe20000000a00 */
[----:B------:R-:W-:Y:S02]  /*09d0*/  MOV R17, R71 ;  /* 0x0000004700117202 */ /* 0x000fe40000000f00 */
[----:B------:R-:W-:Y:S02]  /*09e0*/  MOV R20, R74 ;  /* 0x0000004a00147202 */ /* 0x000fe40000000f00 */
[----:B------:R-:W-:Y:S02]  /*09f0*/  MOV R21, R73 ;  /* 0x0000004900157202 */ /* 0x000fe40000000f00 */
[----:B------:R-:W-:Y:S01]  /*0a00*/  MOV R24, R76 ;  /* 0x0000004c00187202 */ /* 0x000fe20000000f00 */
[----:B------:R-:W2:Y:S01]  /*0a10*/  LDG.E.128 R16, [R16.64] ;  /* 0x0000000410107981 */ /* 0x000ea2000c1e1d00 */
[----:B------:R-:W-:-:S02]  /*0a20*/  MOV R25, R75 ;  /* 0x0000004b00197202 */ /* 0x000fc40000000f00 */
[----:B------:R-:W-:Y:S01]  /*0a30*/  MOV R79, R77 ;  /* 0x0000004d004f7202 */ /* 0x000fe20000000f00 */
[----:B------:R-:W3:Y:S04]  /*0a40*/  LDG.E.128 R20, [R20.64] ;  /* 0x0000000414147981 */ /* 0x000ee8000c1e1d00 */
[----:B------:R-:W4:Y:S04]  /*0a50*/  LDG.E.128 R24, [R24.64] ;  /* 0x0000000418187981 */ /* 0x000f28000c1e1d00 */
[----:B------:R-:W5:Y:S04]  /*0a60*/  LDG.E.128 R32, [R78.64] ;  /* 0x000000044e207981 */ /* 0x000f68000c1e1d00 */
[----:B------:R-:W-:Y:S06]  /*0a70*/  BAR.SYNC 0x0 ;  /* 0x0000000000007b1d */ /* 0x000fec0000000000 */
[----:B------:R-:W5:Y:S04]  /*0a80*/  LDG.E.128 R48, [R80.64] ;  /* 0x0000000450307981 */ /* 0x000f68000c1e1d00 */
[----:B--2---:R-:W-:Y:S04]  /*0a90*/  STS.128 [R68], R16 ;  /* 0x0000001044007388 */ /* 0x004fe80000000c00 */
[----:B---3--:R-:W-:Y:S04]  /*0aa0*/  STS.128 [R67], R20 ;  /* 0x0000001443007388 */ /* 0x008fe80000000c00 */
[----:B----4-:R-:W-:Y:S04]  /*0ab0*/  STS.128 [R66], R24 ;  /* 0x0000001842007388 */ /* 0x010fe80000000c00 */
[----:B-----5:R-:W-:Y:S04]  /*0ac0*/  STS.128 [R65], R32 ;  /* 0x0000002041007388 */ /* 0x020fe80000000c00 */
[----:B------:R-:W-:Y:S04]  /*0ad0*/  STS.128 [R68+0x4000], R48 ;  /* 0x0040003044007388 */ /* 0x000fe80000000c00 */
[----:B------:R-:W-:Y:S04]  /*0ae0*/  STS.128 [R67+0x4000], R48 ;  /* 0x0040003043007388 */ /* 0x000fe80000000c00 */
[----:B------:R-:W-:Y:S04]  /*0af0*/  STS.128 [R66+0x4000], R48 ;  /* 0x0040003042007388 */ /* 0x000fe80000000c00 */
[----:B------:R-:W-:Y:S04]  /*0b00*/  STS.128 [R65+0x4000], R48 ;  /* 0x0040003041007388 */ /* 0x000fe80000000c00 */
[----:B------:R-:W-:Y:S06]  /*0b10*/  BAR.SYNC 0x0 ;  /* 0x0000000000007b1d */ /* 0x000fec0000000000 */
[----:B------:R-:W-:Y:S04]  /*0b20*/  LDS.128 R40, [R63+0x4100] ;  /* 0x004100003f287984 */ /* 0x000fe80000000c00 */
[----:B------:R-:W0:Y:S04]  /*0b30*/  LDS.128 R16, [R64+0x100] ;  /* 0x0001000040107984 */ /* 0x000e280000000c00 */
[----:B------:R-:W1:Y:S04]  /*0b40*/  LDS.128 R28, [R64+0x300] ;  /* 0x00030000401c7984 */ /* 0x000e680000000c00 */
[----:B------:R-:W2:Y:S04]  /*0b50*/  LDS.128 R36, [R64+0x200] ;  /* 0x0002000040247984 */ /* 0x000ea80000000c00 */
[----:B------:R-:W3:Y:S04]  /*0b60*/  LDS.128 R24, [R64] ;  /* 0x0000000040187984 */ /* 0x000ee80000000c00 */
[----:B------:R-:W4:Y:S04]  /*0b70*/  LDS.128 R32, [R63+0x4200] ;  /* 0x004200003f207984 */ /* 0x000f280000000c00 */
[----:B------:R-:W5:Y:S04]  /*0b80*/  LDS.128 R20, [R63+0x4000] ;  /* 0x004000003f147984 */ /* 0x000f680000000c00 */
[----:B------:R-:W5:Y:S01]  /*0b90*/  LDS.128 R48, [R63+0x4300] ;  /* 0x004300003f307984 */ /* 0x000f620000000c00 */
[-C--:B0-----:R-:W-:Y:S01]  /*0ba0*/  FFMA R10, R16, R40.reuse, R10 ;  /* 0x00000028100a7223 */ /* 0x081fe2000000000a */
[----:B-1----:R-:W-:-:S03]  /*0bb0*/  FFMA R52, R28, R40, R59 ;  /* 0x000000281c347223 */ /* 0x002fc6000000003b */
[-C--:B------:R-:W-:Y:S01]  /*0bc0*/  FFMA R55, R17, R41.reuse, R10 ;  /* 0x0000002911377223 */ /* 0x080fe2000000000a */
[-C--:B--2---:R-:W-:Y:S01]  /*0bd0*/  FFMA R14, R36, R40.reuse, R11 ;  /* 0x00000028240e7223 */ /* 0x084fe2000000000b */
[-C--:B------:R-:W-:Y:S01]  /*0be0*/  FFMA R11, R29, R41.reuse, R52 ;  /* 0x000000291d0b7223 */ /* 0x080fe20000000034 */
[C---:B---3--:R-:W-:Y:S02]  /*0bf0*/  FFMA R40, R24.reuse, R40, R57 ;  /* 0x0000002818287223 */ /* 0x048fe40000000039 */
[-C--:B------:R-:W-:Y:S01]  /*0c00*/  FFMA R53, R37, R41.reuse, R14 ;  /* 0x0000002925357223 */ /* 0x080fe2000000000e */
[-C--:B----4-:R-:W-:Y:S01]  /*0c10*/  FFMA R6, R24, R32.reuse, R6 ;  /* 0x0000002018067223 */ /* 0x090fe20000000006 */
[-C--:B------:R-:W-:Y:S01]  /*0c20*/  FFMA R10, R16, R32.reuse, R7 ;  /* 0x00000020100a7223 */ /* 0x080fe20000000007 */
[----:B------:R-:W-:Y:S01]  /*0c30*/  FFMA R8, R36, R32, R8 ;  /* 0x0000002024087223 */ /* 0x000fe20000000008 */
[C---:B------:R-:W-:Y:S01]  /*0c40*/  FFMA R41, R25.reuse, R41, R40 ;  /* 0x0000002919297223 */ /* 0x040fe20000000028 */
[----:B------:R-:W-:Y:S01]  /*0c50*/  FFMA R40, R30, R42, R11 ;  /* 0x0000002a1e287223 */ /* 0x000fe2000000000b */
[----:B------:R-:W-:Y:S01]  /*0c60*/  FFMA R32, R28, R32, R9 ;  /* 0x000000201c207223 */ /* 0x000fe20000000009 */
[-C--:B------:R-:W-:Y:S01]  /*0c70*/  FFMA R11, R25, R33.reuse, R6 ;  /* 0x00000021190b7223 */ /* 0x080fe20000000006 */
[-C--:B------:R-:W-:Y:S01]  /*0c80*/  FFMA R9, R17, R33.reuse, R10 ;  /* 0x0000002111097223 */ /* 0x080fe2000000000a */
[-C--:B------:R-:W-:Y:S01]  /*0c90*/  FFMA R7, R37, R33.reuse, R8 ;  /* 0x0000002125077223 */ /* 0x080fe20000000008 */
[-C--:B-----5:R-:W-:Y:S01]  /*0ca0*/  FFMA R44, R24, R20.reuse, R44 ;  /* 0x00000014182c7223 */ /* 0x0a0fe2000000002c */
[----:B------:R-:W-:Y:S01]  /*0cb0*/  FFMA R8, R16, R20, R45 ;  /* 0x0000001410087223 */ /* 0x000fe2000000002d */
[----:B------:R-:W-:Y:S01]  /*0cc0*/  FFMA R33, R29, R33, R32 ;  /* 0x000000211d217223 */ /* 0x000fe20000000020 */
[-C--:B------:R-:W-:Y:S01]  /*0cd0*/  FFMA R86, R26, R34.reuse, R11 ;  /* 0x000000221a567223 */ /* 0x080fe2000000000b */
[----:B------:R-:W-:Y:S01]  /*0ce0*/  FFMA R32, R18, R34, R9 ;  /* 0x0000002212207223 */ /* 0x000fe20000000009 */
[----:B------:R-:W-:Y:S01]  /*0cf0*/  FFMA R46, R36, R20, R46 ;  /* 0x00000014242e7223 */ /* 0x000fe2000000002e */
[----:B------:R-:W-:Y:S01]  /*0d00*/  FFMA R12, R16, R48, R12 ;  /* 0x00000030100c7223 */ /* 0x000fe2000000000c */
[-C--:B------:R-:W-:Y:S01]  /*0d10*/  FFMA R11, R25, R21.reuse, R44 ;  /* 0x00000015190b7223 */ /* 0x080fe2000000002c */
[-C--:B------:R-:W-:Y:S01]  /*0d20*/  FFMA R9, R17, R21.reuse, R8 ;  /* 0x0000001511097223 */ /* 0x080fe20000000008 */
[C---:B------:R-:W-:Y:S01]  /*0d30*/  FFMA R6, R38.reuse, R34, R7 ;  /* 0x0000002226067223 */ /* 0x040fe20000000007 */
[-C--:B------:R-:W-:Y:S01]  /*0d40*/  FFMA R82, R38, R42.reuse, R53 ;  /* 0x0000002a26527223 */ /* 0x080fe20000000035 */
[----:B------:R-:W-:Y:S01]  /*0d50*/  FFMA R84, R18, R42, R55 ;  /* 0x0000002a12547223 */ /* 0x000fe20000000037 */
[----:B------:R-:W-:Y:S01]  /*0d60*/  FFMA R20, R28, R20, R47 ;  /* 0x000000141c147223 */ /* 0x000fe2000000002f */
[----:B------:R-:W-:Y:S01]  /*0d70*/  FFMA R7, R37, R21, R46 ;  /* 0x0000001525077223 */ /* 0x000fe2000000002e */
[-C--:B------:R-:W-:Y:S01]  /*0d80*/  FFMA R24, R24, R48.reuse, R15 ;  /* 0x0000003018187223 */ /* 0x080fe2000000000f */
[----:B------:R-:W-:Y:S01]  /*0d90*/  FFMA R36, R36, R48, R13 ;  /* 0x0000003024247223 */ /* 0x000fe2000000000d */
[----:B------:R-:W-:Y:S01]  /*0da0*/  FFMA R17, R17, R49, R12 ;  /* 0x0000003111117223 */ /* 0x000fe2000000000c */
[-C--:B------:R-:W-:Y:S01]  /*0db0*/  FFMA R90, R26, R22.reuse, R11 ;  /* 0x000000161a5a7223 */ /* 0x080fe2000000000b */
[----:B------:R-:W-:Y:S01]  /*0dc0*/  FFMA R88, R18, R22, R9 ;  /* 0x0000001612587223 */ /* 0x000fe20000000009 */
[----:B------:R-:W-:Y:S04]  /*0dd0*/  LDS.128 R52, [R64+0x310] ;  /* 0x0003100040347984 */ /* 0x000fe80000000c00 */
[----:B------:R-:W0:Y:S04]  /*0de0*/  LDS.128 R56, [R63+0x4110] ;  /* 0x004110003f387984 */ /* 0x000e280000000c00 */
[----:B------:R-:W1:Y:S04]  /*0df0*/  LDS.128 R12, [R64+0x210] ;  /* 0x00021000400c7984 */ /* 0x000e680000000c00 */
[----:B------:R-:W2:Y:S04]  /*0e00*/  LDS.128 R44, [R64+0x110] ;  /* 0x00011000402c7984 */ /* 0x000ea80000000c00 */
[----:B------:R-:W3:Y:S01]  /*0e10*/  LDS.128 R8, [R64+0x10] ;  /* 0x0000100040087984 */ /* 0x000ee20000000c00 */
        /* <DEDUP_REMOVED lines=9> */
[C---:B------:R-:W-:Y:S01]  /*0eb0*/  FFMA R42, R26.reuse, R42, R41 ;  /* 0x0000002a1a2a7223 */ /* 0x040fe20000000029 */
[-C--:B------:R-:W-:Y:S01]  /*0ec0*/  FFMA R37, R31, R23.reuse, R22 ;  /* 0x000000171f257223 */ /* 0x080fe20000000016 */
[-C--:B------:R-:W-:Y:S01]  /*0ed0*/  FFMA R79, R39, R23.reuse, R20 ;  /* 0x00000017274f7223 */ /* 0x080fe20000000014 */
[-C--:B------:R-:W-:Y:S01]  /*0ee0*/  FFMA R83, R19, R23.reuse, R88 ;  /* 0x0000001713537223 */ /* 0x080fe20000000058 */
[----:B------:R-:W-:Y:S01]  /*0ef0*/  FFMA R85, R27, R23, R90 ;  /* 0x000000171b557223 */ /* 0x000fe2000000005a */
[-C--:B------:R-:W-:Y:S01]  /*0f00*/  FFMA R26, R26, R50.reuse, R25 ;  /* 0x000000321a1a7223 */ /* 0x080fe20000000019 */
[-C--:B------:R-:W-:Y:S01]  /*0f10*/  FFMA R18, R18, R50.reuse, R17 ;  /* 0x0000003212127223 */ /* 0x080fe20000000011 */
[----:B------:R-:W-:Y:S01]  /*0f20*/  FFMA R30, R30, R50, R29 ;  /* 0x000000321e1e7223 */ /* 0x000fe2000000001d */
[----:B------:R-:W4:Y:S01]  /*0f30*/  LDS.128 R20, [R63+0x4210] ;  /* 0x004210003f147984 */ /* 0x000f220000000c00 */
[-C--:B------:R-:W-:Y:S01]  /*0f40*/  FFMA R29, R31, R43.reuse, R40 ;  /* 0x0000002b1f1d7223 */ /* 0x080fe20000000028 */
[-C--:B------:R-:W-:Y:S01]  /*0f50*/  FFMA R33, R39, R43.reuse, R82 ;  /* 0x0000002b27217223 */ /* 0x080fe20000000052 */
[----:B------:R-:W-:Y:S01]  /*0f60*/  FFMA R41, R19, R43, R84 ;  /* 0x0000002b13297223 */ /* 0x000fe20000000054 */
[-C--:B------:R-:W-:Y:S01]  /*0f70*/  FFMA R7, R31, R35.reuse, R34 ;  /* 0x000000231f077223 */ /* 0x080fe20000000022 */
[-C--:B------:R-:W-:Y:S01]  /*0f80*/  FFMA R17, R39, R35.reuse, R6 ;  /* 0x0000002327117223 */ /* 0x080fe20000000006 */
[----:B------:R-:W-:Y:S01]  /*0f90*/  FFMA R25, R19, R35, R32 ;  /* 0x0000002313197223 */ /* 0x000fe20000000020 */
[C---:B------:R-:W-:Y:S01]  /*0fa0*/  FFMA R43, R27.reuse, R43, R42 ;  /* 0x0000002b1b2b7223 */ /* 0x040fe2000000002a */
[----:B------:R-:W-:Y:S01]  /*0fb0*/  FFMA R35, R27, R35, R86 ;  /* 0x000000231b237223 */ /* 0x000fe20000000056 */
[-C--:B------:R-:W-:Y:S01]  /*0fc0*/  FFMA R31, R31, R51.reuse, R30 ;  /* 0x000000331f1f7223 */ /* 0x080fe2000000001e */
[-C--:B------:R-:W-:Y:S01]  /*0fd0*/  FFMA R39, R39, R51.reuse, R38 ;  /* 0x0000003327277223 */ /* 0x080fe20000000026 */
[-C--:B------:R-:W-:Y:S01]  /*0fe0*/  FFMA R19, R19, R51.reuse, R18 ;  /* 0x0000003313137223 */ /* 0x080fe20000000012 */
[----:B------:R-:W-:-:S02]  /*0ff0*/  FFMA R27, R27, R51, R26 ;  /* 0x000000331b1b7223 */ /* 0x000fc4000000001a */
[----:B------:R-:W5:Y:S01]  /*1000*/  LDS.128 R48, [R63+0x4010] ;  /* 0x004010003f307984 */ /* 0x000f620000000c00 */
[-C--:B0-----:R-:W-:Y:S01]  /*1010*/  FFMA R18, R52, R56.reuse, R29 ;  /* 0x0000003834127223 */ /* 0x081fe2000000001d */
[-C--:B-1----:R-:W-:Y:S01]  /*1020*/  FFMA R16, R12, R56.reuse, R33 ;  /* 0x000000380c107223 */ /* 0x082fe20000000021 */
[-C--:B--2---:R-:W-:Y:S01]  /*1030*/  FFMA R6, R44, R56.reuse, R41 ;  /* 0x000000382c067223 */ /* 0x084fe20000000029 */
[----:B---3--:R-:W-:Y:S02]  /*1040*/  FFMA R56, R8, R56, R43 ;  /* 0x0000003808387223 */ /* 0x008fe4000000002b */
[----:B------:R-:W0:Y:S01]  /*1050*/  LDS.128 R40, [R63+0x4310] ;  /* 0x004310003f287984 */ /* 0x000e220000000c00 */
[-C--:B------:R-:W-:Y:S01]  /*1060*/  FFMA R33, R13, R57.reuse, R16 ;  /* 0x000000390d217223 */ /* 0x080fe20000000010 */
[----:B------:R-:W-:Y:S01]  /*1070*/  FFMA R29, R53, R57, R18 ;  /* 0x00000039351d7223 */ /* 0x000fe20000000012 */
[-C--:B----4-:R-:W-:Y:S01]  /*1080*/  FFMA R24, R12, R20.reuse, R17 ;  /* 0x000000140c187223 */ /* 0x090fe20000000011 */
[-C--:B------:R-:W-:Y:S01]  /*1090*/  FFMA R16, R8, R20.reuse, R35 ;  /* 0x0000001408107223 */ /* 0x080fe20000000023 */
[-C--:B------:R-:W-:Y:S01]  /*10a0*/  FFMA R18, R44, R20.reuse, R25 ;  /* 0x000000142c127223 */ /* 0x080fe20000000019 */
[----:B------:R-:W-:Y:S01]  /*10b0*/  FFMA R20, R52, R20, R7 ;  /* 0x0000001434147223 */ /* 0x000fe20000000007 */
[-C--:B------:R-:W-:Y:S01]  /*10c0*/  FFMA R7, R13, R21.reuse, R24 ;  /* 0x000000150d077223 */ /* 0x080fe20000000018 */
[-C--:B------:R-:W-:Y:S01]  /*10d0*/  FFMA R25, R9, R21.reuse, R16 ;  /* 0x0000001509197223 */ /* 0x080fe20000000010 */
[-C--:B------:R-:W-:Y:S01]  /*10e0*/  FFMA R17, R45, R21.reuse, R18 ;  /* 0x000000152d117223 */ /* 0x080fe20000000012 */
[----:B------:R-:W-:Y:S01]  /*10f0*/  FFMA R21, R53, R21, R20 ;  /* 0x0000001535157223 */ /* 0x000fe20000000014 */
[-C--:B------:R-:W-:Y:S01]  /*1100*/  FFMA R20, R14, R22.reuse, R7 ;  /* 0x000000160e147223 */ /* 0x080fe20000000007 */
[----:B------:R-:W-:Y:S01]  /*1110*/  FFMA R86, R10, R22, R25 ;  /* 0x000000160a567223 */ /* 0x000fe20000000019 */
[-C--:B-----5:R-:W-:Y:S01]  /*1120*/  FFMA R24, R12, R48.reuse, R79 ;  /* 0x000000300c187223 */ /* 0x0a0fe2000000004f */
[-C--:B------:R-:W-:Y:S01]  /*1130*/  FFMA R16, R8, R48.reuse, R85 ;  /* 0x0000003008107223 */ /* 0x080fe20000000055 */
[-C--:B------:R-:W-:Y:S01]  /*1140*/  FFMA R18, R44, R48.reuse, R83 ;  /* 0x000000302c127223 */ /* 0x080fe20000000053 */
[----:B------:R-:W-:Y:S01]  /*1150*/  FFMA R48, R52, R48, R37 ;  /* 0x0000003034307223 */ /* 0x000fe20000000025 */
[-C--:B------:R-:W-:Y:S01]  /*1160*/  FFMA R7, R13, R49.reuse, R24 ;  /* 0x000000310d077223 */ /* 0x080fe20000000018 */
[-C--:B0-----:R-:W-:Y:S01]  /*1170*/  FFMA R8, R8, R40.reuse, R27 ;  /* 0x0000002808087223 */ /* 0x081fe2000000001b */
[----:B------:R-:W-:Y:S01]  /*1180*/  FFMA R12, R12, R40, R39 ;  /* 0x000000280c0c7223 */ /* 0x000fe20000000027 */
[----:B------:R-:W-:Y:S04]  /*1190*/  LDS.128 R24, [R64+0x120] ;  /* 0x0001200040187984 */ /* 0x000fe80000000c00 */
[----:B------:R-:W0:Y:S01]  /*11a0*/  LDS.128 R36, [R63+0x4120] ;  /* 0x004120003f247984 */ /* 0x000e220000000c00 */
[-C--:B------:R-:W-:Y:S01]  /*11b0*/  FFMA R84, R46, R22.reuse, R17 ;  /* 0x000000162e547223 */ /* 0x080fe20000000011 */
[C---:B------:R-:W-:Y:S01]  /*11c0*/  FFMA R17, R45.reuse, R49, R18 ;  /* 0x000000312d117223 */ /* 0x040fe20000000012 */
[-C--:B------:R-:W-:Y:S01]  /*11d0*/  FFMA R87, R45, R57.reuse, R6 ;  /* 0x000000392d577223 */ /* 0x080fe20000000006 */
[----:B------:R-:W-:Y:S01]  /*11e0*/  FFMA R22, R54, R22, R21 ;  /* 0x0000001636167223 */ /* 0x000fe20000000015 */
[C---:B------:R-:W-:Y:S01]  /*11f0*/  FFMA R57, R9.reuse, R57, R56 ;  /* 0x0000003909397223 */ /* 0x040fe20000000038 */
[-C--:B------:R-:W-:Y:S01]  /*1200*/  FFMA R21, R9, R49.reuse, R16 ;  /* 0x0000003109157223 */ /* 0x080fe20000000010 */
[----:B------:R-:W-:Y:S01]  /*1210*/  FFMA R49, R53, R49, R48 ;  /* 0x0000003135317223 */ /* 0x000fe20000000030 */
[----:B------:R-:W-:Y:S01]  /*1220*/  FFMA R88, R46, R50, R17 ;  /* 0x000000322e587223 */ /* 0x000fe20000000011 */
[-C--:B------:R-:W-:Y:S01]  /*1230*/  FFMA R44, R44, R40.reuse, R19 ;  /* 0x000000282c2c7223 */ /* 0x080fe20000000013 */
[-C--:B------:R-:W-:Y:S01]  /*1240*/  FFMA R9, R9, R41.reuse, R8 ;  /* 0x0000002909097223 */ /* 0x080fe20000000008 */
[-C--:B------:R-:W-:Y:S01]  /*1250*/  FFMA R13, R13, R41.reuse, R12 ;  /* 0x000000290d0d7223 */ /* 0x080fe2000000000c */
[----:B------:R-:W-:Y:S01]  /*1260*/  FFMA R40, R52, R40, R31 ;  /* 0x0000002834287223 */ /* 0x000fe2000000001f */
[----:B------:R-:W1:Y:S01]  /*1270*/  LDS.128 R16, [R64+0x320] ;  /* 0x0003200040107984 */ /* 0x000e620000000c00 */
[-C--:B------:R-:W-:Y:S01]  /*1280*/  FFMA R6, R54, R58.reuse, R29 ;  /* 0x0000003a36067223 */ /* 0x080fe2000000001d */
[-C--:B------:R-:W-:Y:S01]  /*1290*/  FFMA R56, R14, R58.reuse, R33 ;  /* 0x0000003a0e387223 */ /* 0x080fe20000000021 */
[-C--:B------:R-:W-:Y:S01]  /*12a0*/  FFMA R82, R46, R58.reuse, R87 ;  /* 0x0000003a2e527223 */ /* 0x080fe20000000057 */
[C---:B------:R-:W-:Y:S01]  /*12b0*/  FFMA R58, R10.reuse, R58, R57 ;  /* 0x0000003a0a3a7223 */ /* 0x040fe20000000039 */
[-C--:B------:R-:W-:Y:S01]  /*12c0*/  FFMA R90, R10, R50.reuse, R21 ;  /* 0x000000320a5a7223 */ /* 0x080fe20000000015 */
[-C--:B------:R-:W-:Y:S01]  /*12d0*/  FFMA R48, R14, R50.reuse, R7 ;  /* 0x000000320e307223 */ /* 0x080fe20000000007 */
[----:B------:R-:W-:Y:S01]  /*12e0*/  FFMA R50, R54, R50, R49 ;  /* 0x0000003236327223 */ /* 0x000fe20000000031 */
[-C--:B------:R-:W-:Y:S01]  /*12f0*/  FFMA R45, R45, R41.reuse, R44 ;  /* 0x000000292d2d7223 */ /* 0x080fe2000000002c */
[-C--:B------:R-:W-:Y:S01]  /*1300*/  FFMA R10, R10, R42.reuse, R9 ;  /* 0x0000002a0a0a7223 */ /* 0x080fe20000000009 */
[-C--:B------:R-:W-:Y:S01]  /*1310*/  FFMA R14, R14, R42.reuse, R13 ;  /* 0x0000002a0e0e7223 */ /* 0x080fe2000000000d */
[----:B------:R-:W-:Y:S01]  /*1320*/  FFMA R41, R53, R41, R40 ;  /* 0x0000002935297223 */ /* 0x000fe20000000028 */
[----:B------:R-:W2:Y:S01]  /*1330*/  LDS.128 R32, [R64+0x220] ;  /* 0x0002200040207984 */ /* 0x000ea20000000c00 */
[-C--:B------:R-:W-:Y:S01]  /*1340*/  FFMA R7, R55, R23.reuse, R22 ;  /* 0x0000001737077223 */ /* 0x080fe20000000016 */
[-C--:B------:R-:W-:Y:S01]  /*1350*/  FFMA R9, R15, R23.reuse, R20 ;  /* 0x000000170f097223 */ /* 0x080fe20000000014 */
[-C--:B------:R-:W-:Y:S01]  /*1360*/  FFMA R13, R47, R23.reuse, R84 ;  /* 0x000000172f0d7223 */ /* 0x080fe20000000054 */
[----:B------:R-:W-:Y:S01]  /*1370*/  FFMA R49, R11, R23, R86 ;  /* 0x000000170b317223 */ /* 0x000fe20000000056 */
[----:B------:R-:W-:Y:S01]  /*1380*/  LDS.128 R28, [R64+0x20] ;  /* 0x00002000401c7984 */ /* 0x000fe20000000c00 */
[----:B------:R-:W-:-:S03]  /*1390*/  FFMA R46, R46, R42, R45 ;  /* 0x0000002a2e2e7223 */ /* 0x000fc6000000002d */
[----:B------:R-:W3:Y:S01]  /*13a0*/  LDS.128 R20, [R63+0x4220] ;  /* 0x004220003f147984 */ /* 0x000ee20000000c00 */
[----:B------:R-:W-:Y:S01]  /*13b0*/  FFMA R42, R54, R42, R41 ;  /* 0x0000002a362a7223 */ /* 0x000fe20000000029 */
[-C--:B------:R-:W-:Y:S01]  /*13c0*/  FFMA R41, R55, R59.reuse, R6 ;  /* 0x0000003b37297223 */ /* 0x080fe20000000006 */
[-C--:B------:R-:W-:Y:S01]  /*13d0*/  FFMA R45, R15, R59.reuse, R56 ;  /* 0x0000003b0f2d7223 */ /* 0x080fe20000000038 */
[-C--:B------:R-:W-:Y:S01]  /*13e0*/  FFMA R53, R47, R59.reuse, R82 ;  /* 0x0000003b2f357223 */ /* 0x080fe20000000052 */
[----:B------:R-:W-:Y:S02]  /*13f0*/  FFMA R87, R11, R59, R58 ;  /* 0x0000003b0b577223 */ /* 0x000fe4000000003a */
[----:B------:R-:W4:Y:S01]  /*1400*/  LDS.128 R56, [R63+0x4020] ;  /* 0x004020003f387984 */ /* 0x000f220000000c00 */
[C---:B------:R-:W-:Y:S01]  /*1410*/  FFMA R79, R55.reuse, R51, R50 ;  /* 0x00000033374f7223 */ /* 0x040fe20000000032 */
[----:B------:R-:W-:Y:S01]  /*1420*/  FFMA R89, R55, R43, R42 ;  /* 0x0000002b37597223 */ /* 0x000fe2000000002a */
[----:B0-----:R-:W-:-:S02]  /*1430*/  FFMA R6, R24, R36, R53 ;  /* 0x0000002418067223 */ /* 0x001fc40000000035 */
[----:B------:R-:W0:Y:S01]  /*1440*/  LDS.128 R52, [R63+0x4320] ;  /* 0x004320003f347984 */ /* 0x000e220000000c00 */
[-C--:B------:R-:W-:Y:S01]  /*1450*/  FFMA R83, R15, R51.reuse, R48 ;  /* 0x000000330f537223 */ /* 0x080fe20000000030 */
[-C--:B------:R-:W-:Y:S01]  /*1460*/  FFMA R85, R47, R51.reuse, R88 ;  /* 0x000000332f557223 */ /* 0x080fe20000000058 */
[C---:B------:R-:W-:Y:S01]  /*1470*/  FFMA R51, R11.reuse, R51, R90 ;  /* 0x000000330b337223 */ /* 0x040fe2000000005a */
[-C--:B------:R-:W-:Y:S01]  /*1480*/  FFMA R11, R11, R43.reuse, R10 ;  /* 0x0000002b0b0b7223 */ /* 0x080fe2000000000a */
[----:B-1----:R-:W-:Y:S01]  /*1490*/  FFMA R10, R16, R36, R41 ;  /* 0x00000024100a7223 */ /* 0x002fe20000000029 */
[----:B------:R-:W-:-:S03]  /*14a0*/  FFMA R15, R15, R43, R14 ;  /* 0x0000002b0f0f7223 */ /* 0x000fc6000000000e */
[----:B------:R-:W-:Y:S01]  /*14b0*/  FFMA R41, R17, R37, R10 ;  /* 0x0000002511297223 */ /* 0x000fe2000000000a */
[----:B------:R-:W-:Y:S01]  /*14c0*/  FFMA R47, R47, R43, R46 ;  /* 0x0000002b2f2f7223 */ /* 0x000fe2000000002e */
[----:B--2---:R-:W-:-:S04]  /*14d0*/  FFMA R8, R32, R36, R45 ;  /* 0x0000002420087223 */ /* 0x004fc8000000002d */
[----:B------:R-:W-:Y:S01]  /*14e0*/  FFMA R43, R33, R37, R8 ;  /* 0x00000025212b7223 */ /* 0x000fe20000000008 */
[-C--:B---3--:R-:W-:Y:S01]  /*14f0*/  FFMA R10, R24, R20.reuse, R13 ;  /* 0x00000014180a7223 */ /* 0x088fe2000000000d */
[-C--:B------:R-:W-:Y:S01]  /*1500*/  FFMA R12, R32, R20.reuse, R9 ;  /* 0x00000014200c7223 */ /* 0x080fe20000000009 */
[----:B------:R-:W-:Y:S02]  /*1510*/  FFMA R8, R28, R20, R49 ;  /* 0x000000141c087223 */ /* 0x000fe40000000031 */
[-C--:B------:R-:W-:Y:S01]  /*1520*/  FFMA R9, R25, R21.reuse, R10 ;  /* 0x0000001519097223 */ /* 0x080fe2000000000a */
[----:B----4-:R-:W-:Y:S01]  /*1530*/  FFMA R10, R24, R56, R85 ;  /* 0x00000038180a7223 */ /* 0x010fe20000000055 */
[----:B------:R-:W-:Y:S02]  /*1540*/  FFMA R13, R29, R21, R8 ;  /* 0x000000151d0d7223 */ /* 0x000fe40000000008 */
[----:B------:R-:W-:Y:S01]  /*1550*/  FFMA R84, R26, R22, R9 ;  /* 0x000000161a547223 */ /* 0x000fe20000000009 */
[C---:B------:R-:W-:Y:S01]  /*1560*/  FFMA R45, R25.reuse, R37, R6 ;  /* 0x00000025192d7223 */ /* 0x040fe20000000006 */
[C---:B------:R-:W-:Y:S01]  /*1570*/  FFMA R8, R28.reuse, R56, R51 ;  /* 0x000000381c087223 */ /* 0x040fe20000000033 */
[-C--:B------:R-:W-:Y:S01]  /*1580*/  FFMA R9, R25, R57.reuse, R10 ;  /* 0x0000003919097223 */ /* 0x080fe2000000000a */
[----:B------:R-:W-:Y:S01]  /*1590*/  FFMA R36, R28, R36, R87 ;  /* 0x000000241c247223 */ /* 0x000fe20000000057 */
[----:B------:R-:W-:Y:S01]  /*15a0*/  FFMA R86, R30, R22, R13 ;  /* 0x000000161e567223 */ /* 0x000fe2000000000d */
[C---:B------:R-:W-:Y:S01]  /*15b0*/  FFMA R82, R26.reuse, R38, R45 ;  /* 0x000000261a527223 */ /* 0x040fe2000000002d */
[----:B------:R-:W-:Y:S01]  /*15c0*/  FFMA R13, R29, R57, R8 ;  /* 0x000000391d0d7223 */ /* 0x000fe20000000008 */
[----:B------:R-:W-:Y:S01]  /*15d0*/  FFMA R88, R26, R58, R9 ;  /* 0x0000003a1a587223 */ /* 0x000fe20000000009 */
[-C--:B0-----:R-:W-:Y:S01]  /*15e0*/  FFMA R28, R28, R52.reuse, R11 ;  /* 0x000000341c1c7223 */ /* 0x081fe2000000000b */
[----:B------:R-:W-:Y:S01]  /*15f0*/  FFMA R24, R24, R52, R47 ;  /* 0x0000003418187223 */ /* 0x000fe2000000002f */
[----:B------:R-:W-:Y:S04]  /*1600*/  LDS.128 R8, [R64+0x130] ;  /* 0x0001300040087984 */ /* 0x000fe80000000c00 */
[----:B------:R-:W0:Y:S01]  /*1610*/  LDS.128 R44, [R63+0x4130] ;  /* 0x004130003f2c7984 */ /* 0x000e220000000c00 */
[----:B------:R-:W-:Y:S01]  /*1620*/  FFMA R20, R16, R20, R7 ;  /* 0x0000001410147223 */ /* 0x000fe20000000007 */
[-C--:B------:R-:W-:Y:S01]  /*1630*/  FFMA R7, R33, R21.reuse, R12 ;  /* 0x0000001521077223 */ /* 0x080fe2000000000c */
[-C--:B------:R-:W-:Y:S01]  /*1640*/  FFMA R12, R32, R56.reuse, R83 ;  /* 0x00000038200c7223 */ /* 0x080fe20000000053 */
[C---:B------:R-:W-:Y:S01]  /*1650*/  FFMA R56, R16.reuse, R56, R79 ;  /* 0x0000003810387223 */ /* 0x040fe2000000004f */
[----:B------:R-:W-:Y:S01]  /*1660*/  FFMA R21, R17, R21, R20 ;  /* 0x0000001511157223 */ /* 0x000fe20000000014 */
[----:B------:R-:W-:Y:S01]  /*1670*/  FFMA R16, R16, R52, R89 ;  /* 0x0000003410107223 */ /* 0x000fe20000000059 */
[----:B------:R-:W-:Y:S01]  /*1680*/  FFMA R20, R34, R22, R7 ;  /* 0x0000001622147223 */ /* 0x000fe20000000007 */
[----:B------:R-:W-:Y:S01]  /*1690*/  FFMA R7, R33, R57, R12 ;  /* 0x0000003921077223 */ /* 0x000fe2000000000c */
[----:B------:R-:W-:Y:S01]  /*16a0*/  FFMA R37, R29, R37, R36 ;  /* 0x000000251d257223 */ /* 0x000fe20000000024 */
[----:B------:R-:W-:Y:S01]  /*16b0*/  FFMA R57, R17, R57, R56 ;  /* 0x0000003911397223 */ /* 0x000fe20000000038 */
[----:B------:R-:W-:Y:S01]  /*16c0*/  FFMA R32, R32, R52, R15 ;  /* 0x0000003420207223 */ /* 0x000fe2000000000f */
[-C--:B------:R-:W-:Y:S01]  /*16d0*/  FFMA R6, R18, R38.reuse, R41 ;  /* 0x0000002612067223 */ /* 0x080fe20000000029 */
[----:B------:R-:W-:Y:S01]  /*16e0*/  FFMA R36, R34, R38, R43 ;  /* 0x0000002622247223 */ /* 0x000fe2000000002b */
[----:B------:R-:W-:Y:S01]  /*16f0*/  FFMA R22, R18, R22, R21 ;  /* 0x0000001612167223 */ /* 0x000fe20000000015 */
[-C--:B------:R-:W-:Y:S01]  /*1700*/  FFMA R90, R30, R58.reuse, R13 ;  /* 0x0000003a1e5a7223 */ /* 0x080fe2000000000d */
[-C--:B------:R-:W-:Y:S01]  /*1710*/  FFMA R25, R25, R53.reuse, R24 ;  /* 0x0000003519197223 */ /* 0x080fe20000000018 */
[----:B------:R-:W-:Y:S01]  /*1720*/  FFMA R17, R17, R53, R16 ;  /* 0x0000003511117223 */ /* 0x000fe20000000010 */
[----:B------:R-:W1:Y:S01]  /*1730*/  LDS.128 R12, [R64+0x330] ;  /* 0x00033000400c7984 */ /* 0x000e620000000c00 */
[-C--:B------:R-:W-:Y:S01]  /*1740*/  FFMA R56, R34, R58.reuse, R7 ;  /* 0x0000003a22387223 */ /* 0x080fe20000000007 */
[----:B------:R-:W-:-:S02]  /*1750*/  FFMA R58, R18, R58, R57 ;  /* 0x0000003a123a7223 */ /* 0x000fc40000000039 */
[----:B------:R-:W2:Y:S01]  /*1760*/  LDS.128 R40, [R64+0x230] ;  /* 0x0002300040287984 */ /* 0x000ea20000000c00 */
[-C--:B------:R-:W-:Y:S01]  /*1770*/  FFMA R29, R29, R53.reuse, R28 ;  /* 0x000000351d1d7223 */ /* 0x080fe2000000001c */
[----:B------:R-:W-:Y:S01]  /*1780*/  FFMA R33, R33, R53, R32 ;  /* 0x0000003521217223 */ /* 0x000fe20000000020 */
[----:B------:R-:W-:Y:S01]  /*1790*/  FFMA R38, R30, R38, R37 ;  /* 0x000000261e267223 */ /* 0x000fe20000000025 */
[-C--:B------:R-:W-:Y:S01]  /*17a0*/  FFMA R26, R26, R54.reuse, R25 ;  /* 0x000000361a1a7223 */ /* 0x080fe20000000019 */
[-C--:B------:R-:W-:Y:S01]  /*17b0*/  FFMA R18, R18, R54.reuse, R17 ;  /* 0x0000003612127223 */ /* 0x080fe20000000011 */
[-C--:B------:R-:W-:Y:S01]  /*17c0*/  FFMA R7, R19, R23.reuse, R22 ;  /* 0x0000001713077223 */ /* 0x080fe20000000016 */
[-C--:B------:R-:W-:Y:S01]  /*17d0*/  FFMA R17, R35, R23.reuse, R20 ;  /* 0x0000001723117223 */ /* 0x080fe20000000014 */
[-C--:B------:R-:W-:Y:S01]  /*17e0*/  FFMA R25, R27, R23.reuse, R84 ;  /* 0x000000171b197223 */ /* 0x080fe20000000054 */
[----:B------:R-:W-:Y:S01]  /*17f0*/  FFMA R37, R31, R23, R86 ;  /* 0x000000171f257223 */ /* 0x000fe20000000056 */
[----:B------:R-:W3:Y:S01]  /*1800*/  LDS.128 R48, [R64+0x30] ;  /* 0x0000300040307984 */ /* 0x000ee20000000c00 */
        /* <DEDUP_REMOVED lines=12> */
[-C--:B------:R-:W-:Y:S01]  /*18d0*/  FFMA R35, R35, R55.reuse, R34 ;  /* 0x0000003723237223 */ /* 0x080fe20000000022 */
[-C--:B------:R-:W-:Y:S01]  /*18e0*/  FFMA R27, R27, R55.reuse, R26 ;  /* 0x000000371b1b7223 */ /* 0x080fe2000000001a */
[----:B------:R-:W-:Y:S01]  /*18f0*/  FFMA R31, R31, R55, R30 ;  /* 0x000000371f1f7223 */ /* 0x000fe2000000001e */
[----:B------:R-:W5:Y:S01]  /*1900*/  LDS.128 R56, [R63+0x4030] ;  /* 0x004030003f387984 */ /* 0x000f620000000c00 */
[----:B0-----:R-:W-:-:S03]  /*1910*/  FFMA R6, R8, R44, R53 ;  /* 0x0000002c08067223 */ /* 0x001fc60000000035 */
[----:B------:R-:W0:Y:S01]  /*1920*/  LDS.128 R52, [R63+0x4330] ;  /* 0x004330003f347984 */ /* 0x000e220000000c00 */
[-C--:B-1----:R-:W-:Y:S01]  /*1930*/  FFMA R18, R12, R44.reuse, R29 ;  /* 0x0000002c0c127223 */ /* 0x082fe2000000001d */
[----:B--2---:R-:W-:-:S03]  /*1940*/  FFMA R16, R40, R44, R33 ;  /* 0x0000002c28107223 */ /* 0x004fc60000000021 */
[-C--:B------:R-:W-:Y:S01]  /*1950*/  FFMA R29, R13, R45.reuse, R18 ;  /* 0x0000002d0d1d7223 */ /* 0x080fe20000000012 */
[----:B------:R-:W-:Y:S01]  /*1960*/  FFMA R33, R41, R45, R16 ;  /* 0x0000002d29217223 */ /* 0x000fe20000000010 */
[C---:B---3--:R-:W-:Y:S01]  /*1970*/  FFMA R44, R48.reuse, R44, R85 ;  /* 0x0000002c302c7223 */ /* 0x048fe20000000055 */
[-C--:B----4-:R-:W-:Y:S01]  /*1980*/  FFMA R16, R48, R20.reuse, R37 ;  /* 0x0000001430107223 */ /* 0x090fe20000000025 */
[-C--:B------:R-:W-:Y:S01]  /*1990*/  FFMA R18, R8, R20.reuse, R25 ;  /* 0x0000001408127223 */ /* 0x080fe20000000019 */
[-C--:B------:R-:W-:Y:S01]  /*19a0*/  FFMA R24, R40, R20.reuse, R17 ;  /* 0x0000001428187223 */ /* 0x080fe20000000011 */
[----:B------:R-:W-:Y:S01]  /*19b0*/  FFMA R20, R12, R20, R7 ;  /* 0x000000140c147223 */ /* 0x000fe20000000007 */
[-C--:B------:R-:W-:Y:S01]  /*19c0*/  FFMA R25, R49, R21.reuse, R16 ;  /* 0x0000001531197223 */ /* 0x080fe20000000010 */
[-C--:B------:R-:W-:Y:S01]  /*19d0*/  FFMA R17, R9, R21.reuse, R18 ;  /* 0x0000001509117223 */ /* 0x080fe20000000012 */
[----:B------:R-:W-:Y:S01]  /*19e0*/  FFMA R7, R41, R21, R24 ;  /* 0x0000001529077223 */ /* 0x000fe20000000018 */
[----:B------:R-:W-:Y:S01]  /*19f0*/  FFMA R85, R9, R45, R6 ;  /* 0x0000002d09557223 */ /* 0x000fe20000000006 */
[----:B------:R-:W-:Y:S01]  /*1a00*/  FFMA R6, R14, R46, R29 ;  /* 0x0000002e0e067223 */ /* 0x000fe2000000001d */
[-C--:B-----5:R-:W-:Y:S01]  /*1a10*/  FFMA R16, R48, R56.reuse, R87 ;  /* 0x0000003830107223 */ /* 0x0a0fe20000000057 */
[-C--:B------:R-:W-:Y:S01]  /*1a20*/  FFMA R18, R8, R56.reuse, R83 ;  /* 0x0000003808127223 */ /* 0x080fe20000000053 */
[-C--:B------:R-:W-:Y:S01]  /*1a30*/  FFMA R24, R40, R56.reuse, R79 ;  /* 0x0000003828187223 */ /* 0x080fe2000000004f */
[----:B------:R-:W-:Y:S01]  /*1a40*/  FFMA R56, R12, R56, R39 ;  /* 0x000000380c387223 */ /* 0x000fe20000000027 */
[----:B0-----:R-:W-:Y:S01]  /*1a50*/  FFMA R48, R48, R52, R31 ;  /* 0x0000003430307223 */ /* 0x001fe2000000001f */
[----:B------:R-:W-:Y:S04]  /*1a60*/  LDS.128 R36, [R63+0x4140] ;  /* 0x004140003f247984 */ /* 0x000fe80000000c00 */
[----:B------:R-:W0:Y:S01]  /*1a70*/  LDS.128 R28, [R64+0x140] ;  /* 0x00014000401c7984 */ /* 0x000e220000000c00 */
[----:B------:R-:W-:Y:S01]  /*1a80*/  FFMA R21, R13, R21, R20 ;  /* 0x000000150d157223 */ /* 0x000fe20000000014 */
[----:B------:R-:W-:Y:S01]  /*1a90*/  FFMA R84, R10, R22, R17 ;  /* 0x000000160a547223 */ /* 0x000fe20000000011 */
[----:B------:R-:W-:Y:S01]  /*1aa0*/  FFMA R17, R9, R57, R18 ;  /* 0x0000003909117223 */ /* 0x000fe20000000012 */
[----:B------:R-:W-:Y:S01]  /*1ab0*/  FFMA R40, R40, R52, R35 ;  /* 0x0000003428287223 */ /* 0x000fe20000000023 */
[C---:B------:R-:W-:Y:S01]  /*1ac0*/  FFMA R45, R49.reuse, R45, R44 ;  /* 0x0000002d312d7223 */ /* 0x040fe2000000002c */
[-C--:B------:R-:W-:Y:S01]  /*1ad0*/  FFMA R86, R50, R22.reuse, R25 ;  /* 0x0000001632567223 */ /* 0x080fe20000000019 */
[----:B------:R-:W-:Y:S01]  /*1ae0*/  FFMA R20, R42, R22, R7 ;  /* 0x000000162a147223 */ /* 0x000fe20000000007 */
[-C--:B------:R-:W-:Y:S01]  /*1af0*/  FFMA R8, R8, R52.reuse, R27 ;  /* 0x0000003408087223 */ /* 0x080fe2000000001b */
[----:B------:R-:W-:Y:S01]  /*1b00*/  FFMA R12, R12, R52, R19 ;  /* 0x000000340c0c7223 */ /* 0x000fe20000000013 */
[----:B------:R-:W-:Y:S01]  /*1b10*/  FFMA R22, R14, R22, R21 ;  /* 0x000000160e167223 */ /* 0x000fe20000000015 */
[-C--:B------:R-:W-:Y:S01]  /*1b20*/  FFMA R21, R49, R57.reuse, R16 ;  /* 0x0000003931157223 */ /* 0x080fe20000000010 */
[-C--:B------:R-:W-:Y:S01]  /*1b30*/  FFMA R7, R41, R57.reuse, R24 ;  /* 0x0000003929077223 */ /* 0x080fe20000000018 */
[-C--:B------:R-:W-:Y:S01]  /*1b40*/  FFMA R44, R42, R46.reuse, R33 ;  /* 0x0000002e2a2c7223 */ /* 0x080fe20000000021 */
[-C--:B------:R-:W-:Y:S01]  /*1b50*/  FFMA R82, R10, R46.reuse, R85 ;  /* 0x0000002e0a527223 */ /* 0x080fe20000000055 */
[----:B------:R-:W-:Y:S01]  /*1b60*/  FFMA R57, R13, R57, R56 ;  /* 0x000000390d397223 */ /* 0x000fe20000000038 */
[-C--:B------:R-:W-:Y:S01]  /*1b70*/  FFMA R41, R41, R53.reuse, R40 ;  /* 0x0000003529297223 */ /* 0x080fe20000000028 */
[----:B------:R-:W-:Y:S01]  /*1b80*/  FFMA R46, R50, R46, R45 ;  /* 0x0000002e322e7223 */ /* 0x000fe2000000002d */
[-C--:B------:R-:W-:Y:S01]  /*1b90*/  FFMA R88, R10, R58.reuse, R17 ;  /* 0x0000003a0a587223 */ /* 0x080fe20000000011 */
[-C--:B------:R-:W-:Y:S01]  /*1ba0*/  FFMA R9, R9, R53.reuse, R8 ;  /* 0x0000003509097223 */ /* 0x080fe20000000008 */
[-C--:B------:R-:W-:Y:S01]  /*1bb0*/  FFMA R13, R13, R53.reuse, R12 ;  /* 0x000000350d0d7223 */ /* 0x080fe2000000000c */
[----:B------:R-:W1:Y:S01]  /*1bc0*/  LDS.128 R16, [R64+0x340] ;  /* 0x0003400040107984 */ /* 0x000e620000000c00 */
[-C--:B------:R-:W-:Y:S01]  /*1bd0*/  FFMA R90, R50, R58.reuse, R21 ;  /* 0x0000003a325a7223 */ /* 0x080fe20000000015 */
        /* <DEDUP_REMOVED lines=18> */
[-C--:B------:R-:W-:Y:S01]  /*1d00*/  FFMA R49, R15, R59.reuse, R58 ;  /* 0x0000003b0f317223 */ /* 0x080fe2000000003a */
[-C--:B------:R-:W-:Y:S01]  /*1d10*/  FFMA R79, R43, R59.reuse, R56 ;  /* 0x0000003b2b4f7223 */ /* 0x080fe20000000038 */
[-C--:B------:R-:W-:Y:S01]  /*1d20*/  FFMA R83, R11, R59.reuse, R88 ;  /* 0x0000003b0b537223 */ /* 0x080fe20000000058 */
[----:B------:R-:W-:Y:S02]  /*1d30*/  FFMA R87, R51, R59, R90 ;  /* 0x0000003b33577223 */ /* 0x000fe4000000005a */
[----:B------:R-:W4:Y:S01]  /*1d40*/  LDS.128 R56, [R63+0x4040] ;  /* 0x004040003f387984 */ /* 0x000f220000000c00 */
[-C--:B------:R-:W-:Y:S01]  /*1d50*/  FFMA R15, R15, R55.reuse, R14 ;  /* 0x000000370f0f7223 */ /* 0x080fe2000000000e */
[-C--:B------:R-:W-:Y:S01]  /*1d60*/  FFMA R43, R43, R55.reuse, R42 ;  /* 0x000000372b2b7223 */ /* 0x080fe2000000002a */
[-C--:B------:R-:W-:Y:S01]  /*1d70*/  FFMA R11, R11, R55.reuse, R10 ;  /* 0x000000370b0b7223 */ /* 0x080fe2000000000a */
[----:B------:R-:W-:Y:S01]  /*1d80*/  FFMA R51, R51, R55, R50 ;  /* 0x0000003733337223 */ /* 0x000fe20000000032 */
[----:B0-----:R-:W-:-:S02]  /*1d90*/  FFMA R6, R28, R36, R53 ;  /* 0x000000241c067223 */ /* 0x001fc40000000035 */
[----:B------:R-:W0:Y:S01]  /*1da0*/  LDS.128 R52, [R63+0x4340] ;  /* 0x004340003f347984 */ /* 0x000e220000000c00 */
[----:B-1----:R-:W-:-:S04]  /*1db0*/  FFMA R10, R16, R36, R41 ;  /* 0x00000024100a7223 */ /* 0x002fc80000000029 */
        /* <DEDUP_REMOVED lines=19> */
[----:B------:R-:W-:Y:S01]  /*1ef0*/  FFMA R88, R30, R58, R9 ;  /* 0x0000003a1e587223 */ /* 0x000fe20000000009 */
[-C--:B0-----:R-:W-:Y:S01]  /*1f00*/  FFMA R24, R24, R52.reuse, R51 ;  /* 0x0000003418187223 */ /* 0x081fe20000000033 */
[-C--:B------:R-:W-:Y:S01]  /*1f10*/  FFMA R28, R28, R52.reuse, R11 ;  /* 0x000000341c1c7223 */ /* 0x080fe2000000000b */
[----:B------:R-:W-:Y:S04]  /*1f20*/  LDS.128 R48, [R64+0x150] ;  /* 0x0001500040307984 */ /* 0x000fe80000000c00 */
[----:B------:R-:W0:Y:S01]  /*1f30*/  LDS.128 R8, [R63+0x4150] ;  /* 0x004150003f087984 */ /* 0x000e220000000c00 */
[----:B------:R-:W-:Y:S01]  /*1f40*/  FFMA R21, R17, R21, R20 ;  /* 0x0000001511157223 */ /* 0x000fe20000000014 */
[----:B------:R-:W-:Y:S01]  /*1f50*/  FFMA R16, R16, R52, R15 ;  /* 0x0000003410107223 */ /* 0x000fe2000000000f */
[----:B------:R-:W-:Y:S01]  /*1f60*/  FFMA R20, R34, R22, R7 ;  /* 0x0000001622147223 */ /* 0x000fe20000000007 */
[----:B------:R-:W-:Y:S01]  /*1f70*/  FFMA R85, R29, R37, R6 ;  /* 0x000000251d557223 */ /* 0x000fe20000000006 */
[----:B------:R-:W-:Y:S01]  /*1f80*/  FFMA R7, R33, R57, R12 ;  /* 0x0000003921077223 */ /* 0x000fe2000000000c */
[----:B------:R-:W-:Y:S01]  /*1f90*/  FFMA R37, R25, R37, R36 ;  /* 0x0000002519257223 */ /* 0x000fe20000000024 */
[----:B------:R-:W-:Y:S01]  /*1fa0*/  FFMA R57, R17, R57, R56 ;  /* 0x0000003911397223 */ /* 0x000fe20000000038 */
[C---:B------:R-:W-:Y:S01]  /*1fb0*/  FFMA R6, R18.reuse, R38, R41 ;  /* 0x0000002612067223 */ /* 0x040fe20000000029 */
[----:B------:R-:W-:Y:S01]  /*1fc0*/  FFMA R22, R18, R22, R21 ;  /* 0x0000001612167223 */ /* 0x000fe20000000015 */
[----:B------:R-:W-:Y:S01]  /*1fd0*/  FFMA R32, R32, R52, R43 ;  /* 0x0000003420207223 */ /* 0x000fe2000000002b */
[-C--:B------:R-:W-:Y:S01]  /*1fe0*/  FFMA R25, R25, R53.reuse, R24 ;  /* 0x0000003519197223 */ /* 0x080fe20000000018 */
[-C--:B------:R-:W-:Y:S01]  /*1ff0*/  FFMA R17, R17, R53.reuse, R16 ;  /* 0x0000003511117223 */ /* 0x080fe20000000010 */
[----:B------:R-:W1:Y:S01]  /*2000*/  LDS.128 R40, [R64+0x250] ;  /* 0x0002500040287984 */ /* 0x000e620000000c00 */
[-C--:B------:R-:W-:Y:S01]  /*2010*/  FFMA R36, R34, R38.reuse, R45 ;  /* 0x0000002622247223 */ /* 0x080fe2000000002d */
[----:B------:R-:W-:Y:S01]  /*2020*/  FFMA R82, R30, R38, R85 ;  /* 0x000000261e527223 */ /* 0x000fe20000000055 */
[-C--:B------:R-:W-:Y:S01]  /*2030*/  FFMA R90, R26, R58.reuse, R13 ;  /* 0x0000003a1a5a7223 */ /* 0x080fe2000000000d */
[----:B------:R-:W-:Y:S01]  /*2040*/  FFMA R56, R34, R58, R7 ;  /* 0x0000003a22387223 */ /* 0x000fe20000000007 */
[----:B------:R-:W-:Y:S01]  /*2050*/  FFMA R38, R26, R38, R37 ;  /* 0x000000261a267223 */ /* 0x000fe20000000025 */
[----:B------:R-:W-:Y:S01]  /*2060*/  FFMA R58, R18, R58, R57 ;  /* 0x0000003a123a7223 */ /* 0x000fe20000000039 */
[-C--:B------:R-:W-:Y:S01]  /*2070*/  FFMA R29, R29, R53.reuse, R28 ;  /* 0x000000351d1d7223 */ /* 0x080fe2000000001c */
[----:B------:R-:W-:Y:S01]  /*2080*/  FFMA R33, R33, R53, R32 ;  /* 0x0000003521217223 */ /* 0x000fe20000000020 */
[-C--:B------:R-:W-:Y:S01]  /*2090*/  FFMA R26, R26, R54.reuse, R25 ;  /* 0x000000361a1a7223 */ /* 0x080fe20000000019 */
[-C--:B------:R-:W-:Y:S01]  /*20a0*/  FFMA R18, R18, R54.reuse, R17 ;  /* 0x0000003612127223 */ /* 0x080fe20000000011 */
[----:B------:R-:W2:Y:S01]  /*20b0*/  LDS.128 R44, [R64+0x350] ;  /* 0x00035000402c7984 */ /* 0x000ea20000000c00 */
[-C--:B------:R-:W-:Y:S01]  /*20c0*/  FFMA R7, R19, R23.reuse, R22 ;  /* 0x0000001713077223 */ /* 0x080fe20000000016 */
[-C--:B------:R-:W-:Y:S01]  /*20d0*/  FFMA R17, R35, R23.reuse, R20 ;  /* 0x0000001723117223 */ /* 0x080fe20000000014 */
[-C--:B------:R-:W-:Y:S01]  /*20e0*/  FFMA R25, R31, R23.reuse, R84 ;  /* 0x000000171f197223 */ /* 0x080fe20000000054 */
[----:B------:R-:W3:Y:S01]  /*20f0*/  LDS.128 R12, [R64+0x50] ;  /* 0x00005000400c7984 */ /* 0x000ee20000000c00 */
[----:B------:R-:W-:Y:S01]  /*2100*/  FFMA R37, R27, R23, R86 ;  /* 0x000000171b257223 */ /* 0x000fe20000000056 */
[----:B------:R-:W-:-:S02]  /*2110*/  FFMA R30, R30, R54, R29 ;  /* 0x000000361e1e7223 */ /* 0x000fc4000000001d */
[----:B------:R-:W4:Y:S01]  /*2120*/  LDS.128 R20, [R63+0x4250] ;  /* 0x004250003f147984 */ /* 0x000f220000000c00 */
        /* <DEDUP_REMOVED lines=8> */
[----:B------:R-:W-:Y:S02]  /*21b0*/  FFMA R87, R27, R59, R90 ;  /* 0x0000003b1b577223 */ /* 0x000fe4000000005a */
[----:B------:R-:W5:Y:S01]  /*21c0*/  LDS.128 R56, [R63+0x4050] ;  /* 0x004050003f387984 */ /* 0x000f620000000c00 */
        /* <DEDUP_REMOVED lines=8> */
[-C--:B--2---:R-:W-:Y:S01]  /*2250*/  FFMA R18, R44, R8.reuse, R29 ;  /* 0x000000082c127223 */ /* 0x084fe2000000001d */
[----:B---3--:R-:W-:-:S03]  /*2260*/  FFMA R8, R12, R8, R85 ;  /* 0x000000080c087223 */ /* 0x008fc60000000055 */
[-C--:B------:R-:W-:Y:S01]  /*2270*/  FFMA R29, R45, R9.reuse, R18 ;  /* 0x000000092d1d7223 */ /* 0x080fe20000000012 */
[-C--:B------:R-:W-:Y:S01]  /*2280*/  FFMA R85, R49, R9.reuse, R6 ;  /* 0x0000000931557223 */ /* 0x080fe20000000006 */
[-C--:B----4-:R-:W-:Y:S01]  /*2290*/  FFMA R16, R12, R20.reuse, R37 ;  /* 0x000000140c107223 */ /* 0x090fe20000000025 */
[C---:B------:R-:W-:Y:S01]  /*22a0*/  FFMA R9, R13.reuse, R9, R8 ;  /* 0x000000090d097223 */ /* 0x040fe20000000008 */
[-C--:B------:R-:W-:Y:S01]  /*22b0*/  FFMA R24, R40, R20.reuse, R17 ;  /* 0x0000001428187223 */ /* 0x080fe20000000011 */
[----:B------:R-:W-:Y:S01]  /*22c0*/  FFMA R18, R48, R20, R25 ;  /* 0x0000001430127223 */ /* 0x000fe20000000019 */
[-C--:B------:R-:W-:Y:S01]  /*22d0*/  FFMA R17, R13, R21.reuse, R16 ;  /* 0x000000150d117223 */ /* 0x080fe20000000010 */
[-C--:B------:R-:W-:Y:S01]  /*22e0*/  FFMA R6, R46, R10.reuse, R29 ;  /* 0x0000000a2e067223 */ /* 0x080fe2000000001d */
[-C--:B------:R-:W-:Y:S01]  /*22f0*/  FFMA R8, R42, R10.reuse, R33 ;  /* 0x0000000a2a087223 */ /* 0x080fe20000000021 */
[-C--:B------:R-:W-:Y:S01]  /*2300*/  FFMA R82, R50, R10.reuse, R85 ;  /* 0x0000000a32527223 */ /* 0x080fe20000000055 */
[----:B------:R-:W-:Y:S01]  /*2310*/  FFMA R10, R14, R10, R9 ;  /* 0x0000000a0e0a7223 */ /* 0x000fe20000000009 */
[----:B-----5:R-:W-:Y:S01]  /*2320*/  FFMA R16, R12, R56, R87 ;  /* 0x000000380c107223 */ /* 0x020fe20000000057 */
[----:B------:R-:W-:Y:S01]  /*2330*/  FFMA R9, R49, R21, R18 ;  /* 0x0000001531097223 */ /* 0x000fe20000000012 */
        /* <DEDUP_REMOVED lines=10> */
[-C--:B0-----:R-:W-:Y:S01]  /*23e0*/  FFMA R44, R44, R52.reuse, R19 ;  /* 0x000000342c2c7223 */ /* 0x081fe20000000013 */
[----:B------:R-:W-:Y:S04]  /*23f0*/  LDS.128 R36, [R63+0x4160] ;  /* 0x004160003f247984 */ /* 0x000fe80000000c00 */
[----:B------:R-:W0:Y:S01]  /*2400*/  LDS.128 R16, [R64+0x160] ;  /* 0x0001600040107984 */ /* 0x000e220000000c00 */
[----:B------:R-:W-:Y:S01]  /*2410*/  FFMA R21, R45, R21, R20 ;  /* 0x000000152d157223 */ /* 0x000fe20000000014 */
[----:B------:R-:W-:Y:S01]  /*2420*/  FFMA R40, R40, R52, R35 ;  /* 0x0000003428287223 */ /* 0x000fe20000000023 */
[----:B------:R-:W-:Y:S01]  /*2430*/  FFMA R20, R42, R22, R7 ;  /* 0x000000162a147223 */ /* 0x000fe20000000007 */
[-C--:B------:R-:W-:Y:S01]  /*2440*/  FFMA R7, R41, R57.reuse, R24 ;  /* 0x0000003929077223 */ /* 0x080fe20000000018 */
[----:B------:R-:W-:Y:S01]  /*2450*/  FFMA R57, R45, R57, R56 ;  /* 0x000000392d397223 */ /* 0x000fe20000000038 */
[-C--:B------:R-:W-:Y:S01]  /*2460*/  FFMA R12, R12, R52.reuse, R27 ;  /* 0x000000340c0c7223 */ /* 0x080fe2000000001b */
[----:B------:R-:W-:Y:S01]  /*2470*/  FFMA R48, R48, R52, R31 ;  /* 0x0000003430307223 */ /* 0x000fe2000000001f */
[-C--:B------:R-:W-:Y:S01]  /*2480*/  FFMA R41, R41, R53.reuse, R40 ;  /* 0x0000003529297223 */ /* 0x080fe20000000028 */
[-C--:B------:R-:W-:Y:S01]  /*2490*/  FFMA R45, R45, R53.reuse, R44 ;  /* 0x000000352d2d7223 */ /* 0x080fe2000000002c */
[-C--:B------:R-:W-:Y:S01]  /*24a0*/  FFMA R88, R50, R58.reuse, R9 ;  /* 0x0000003a32587223 */ /* 0x080fe20000000009 */
[----:B------:R-:W-:Y:S01]  /*24b0*/  FFMA R56, R42, R58, R7 ;  /* 0x0000003a2a387223 */ /* 0x000fe20000000007 */
[----:B------:R-:W1:Y:S01]  /*24c0*/  LDS.128 R32, [R64+0x260] ;  /* 0x0002600040207984 */ /* 0x000e620000000c00 */
[C---:B------:R-:W-:Y:S01]  /*24d0*/  FFMA R22, R46.reuse, R22, R21 ;  /* 0x000000162e167223 */ /* 0x040fe20000000015 */
[----:B------:R-:W-:Y:S01]  /*24e0*/  FFMA R58, R46, R58, R57 ;  /* 0x0000003a2e3a7223 */ /* 0x000fe20000000039 */
[-C--:B------:R-:W-:Y:S01]  /*24f0*/  FFMA R13, R13, R53.reuse, R12 ;  /* 0x000000350d0d7223 */ /* 0x080fe2000000000c */
[----:B------:R-:W2:Y:S01]  /*2500*/  LDS.128 R28, [R64+0x360] ;  /* 0x00036000401c7984 */ /* 0x000ea20000000c00 */
[----:B------:R-:W-:Y:S01]  /*2510*/  FFMA R49, R49, R53, R48 ;  /* 0x0000003531317223 */ /* 0x000fe20000000030 */
[-C--:B------:R-:W-:Y:S01]  /*2520*/  FFMA R42, R42, R54.reuse, R41 ;  /* 0x000000362a2a7223 */ /* 0x080fe20000000029 */
[-C--:B------:R-:W-:Y:S01]  /*2530*/  FFMA R46, R46, R54.reuse, R45 ;  /* 0x000000362e2e7223 */ /* 0x080fe2000000002d */
        /* <DEDUP_REMOVED lines=10> */
[----:B------:R-:W-:Y:S01]  /*25e0*/  FFMA R87, R15, R59, R90 ;  /* 0x0000003b0f577223 */ /* 0x000fe2000000005a */
[----:B------:R-:W-:Y:S01]  /*25f0*/  FFMA R14, R14, R54, R13 ;  /* 0x000000360e0e7223 */ /* 0x000fe2000000000d */
[----:B------:R-:W4:Y:S01]  /*2600*/  LDS.128 R56, [R63+0x4060] ;  /* 0x004060003f387984 */ /* 0x000f220000000c00 */
        /* <DEDUP_REMOVED lines=8> */
[----:B0-----:R-:W-:-:S02]  /*2690*/  FFMA R6, R16, R36, R53 ;  /* 0x0000002410067223 */ /* 0x001fc40000000035 */
[----:B------:R-:W0:Y:S01]  /*26a0*/  LDS.128 R52, [R63+0x4360] ;  /* 0x004360003f347984 */ /* 0x000e220000000c00 */
[-C--:B-1----:R-:W-:Y:S01]  /*26b0*/  FFMA R12, R32, R36.reuse, R45 ;  /* 0x00000024200c7223 */ /* 0x082fe2000000002d */
[----:B--2---:R-:W-:-:S03]  /*26c0*/  FFMA R14, R28, R36, R41 ;  /* 0x000000241c0e7223 */ /* 0x004fc60000000029 */
[-C--:B------:R-:W-:Y:S01]  /*26d0*/  FFMA R45, R33, R37.reuse, R12 ;  /* 0x00000025212d7223 */ /* 0x080fe2000000000c */
[----:B------:R-:W-:Y:S01]  /*26e0*/  FFMA R41, R29, R37, R14 ;  /* 0x000000251d297223 */ /* 0x000fe2000000000e */
[-C--:B---3--:R-:W-:Y:S01]  /*26f0*/  FFMA R20, R32, R8.reuse, R13 ;  /* 0x0000000820147223 */ /* 0x088fe2000000000d */
[-C--:B------:R-:W-:Y:S01]  /*2700*/  FFMA R12, R24, R8.reuse, R23 ;  /* 0x00000008180c7223 */ /* 0x080fe20000000017 */
[-C--:B------:R-:W-:Y:S01]  /*2710*/  FFMA R14, R16, R8.reuse, R21 ;  /* 0x00000008100e7223 */ /* 0x080fe20000000015 */
[----:B------:R-:W-:Y:S01]  /*2720*/  FFMA R8, R28, R8, R7 ;  /* 0x000000081c087223 */ /* 0x000fe20000000007 */
[-C--:B------:R-:W-:Y:S01]  /*2730*/  FFMA R7, R33, R9.reuse, R20 ;  /* 0x0000000921077223 */ /* 0x080fe20000000014 */
[----:B------:R-:W-:Y:S01]  /*2740*/  FFMA R36, R24, R36, R85 ;  /* 0x0000002418247223 */ /* 0x000fe20000000055 */
[-C--:B------:R-:W-:Y:S01]  /*2750*/  FFMA R21, R25, R9.reuse, R12 ;  /* 0x0000000919157223 */ /* 0x080fe2000000000c */
[-C--:B----4-:R-:W-:Y:S01]  /*2760*/  FFMA R20, R32, R56.reuse, R79 ;  /* 0x0000003820147223 */ /* 0x090fe2000000004f */
[C---:B------:R-:W-:Y:S01]  /*2770*/  FFMA R13, R17.reuse, R9, R14 ;  /* 0x00000009110d7223 */ /* 0x040fe2000000000e */
[----:B------:R-:W-:Y:S01]  /*2780*/  FFMA R85, R17, R37, R6 ;  /* 0x0000002511557223 */ /* 0x000fe20000000006 */
[----:B------:R-:W-:Y:S01]  /*2790*/  FFMA R9, R29, R9, R8 ;  /* 0x000000091d097223 */ /* 0x000fe20000000008 */
[-C--:B------:R-:W-:Y:S01]  /*27a0*/  FFMA R12, R24, R56.reuse, R87 ;  /* 0x00000038180c7223 */ /* 0x080fe20000000057 */
[----:B------:R-:W-:Y:S01]  /*27b0*/  FFMA R14, R16, R56, R83 ;  /* 0x00000038100e7223 */ /* 0x000fe20000000053 */
[----:B------:R-:W-:Y:S01]  /*27c0*/  FFMA R37, R25, R37, R36 ;  /* 0x0000002519257223 */ /* 0x000fe20000000024 */
[----:B------:R-:W-:Y:S01]  /*27d0*/  FFMA R8, R34, R10, R7 ;  /* 0x0000000a22087223 */ /* 0x000fe20000000007 */
[----:B------:R-:W-:Y:S01]  /*27e0*/  FFMA R56, R28, R56, R49 ;  /* 0x000000381c387223 */ /* 0x000fe20000000031 */
[----:B------:R-:W-:Y:S01]  /*27f0*/  FFMA R36, R34, R38, R45 ;  /* 0x0000002622247223 */ /* 0x000fe2000000002d */
[----:B------:R-:W-:Y:S01]  /*2800*/  FFMA R86, R26, R10, R21 ;  /* 0x0000000a1a567223 */ /* 0x000fe20000000015 */
[-C--:B------:R-:W-:Y:S01]  /*2810*/  FFMA R7, R33, R57.reuse, R20 ;  /* 0x0000003921077223 */ /* 0x080fe20000000014 */
[----:B0-----:R-:W-:Y:S01]  /*2820*/  FFMA R28, R28, R52, R47 ;  /* 0x000000341c1c7223 */ /* 0x001fe2000000002f */
[----:B------:R-:W-:Y:S04]  /*2830*/  LDS.128 R20, [R63+0x4170] ;  /* 0x004170003f147984 */ /* 0x000fe80000000c00 */
[----:B------:R-:W0:Y:S01]  /*2840*/  LDS.128 R44, [R64+0x170] ;  /* 0x00017000402c7984 */ /* 0x000e220000000c00 */
[----:B------:R-:W-:Y:S01]  /*2850*/  FFMA R84, R18, R10, R13 ;  /* 0x0000000a12547223 */ /* 0x000fe2000000000d */
[-C--:B------:R-:W-:Y:S01]  /*2860*/  FFMA R13, R25, R57.reuse, R12 ;  /* 0x00000039190d7223 */ /* 0x080fe2000000000c */
[-C--:B------:R-:W-:Y:S01]  /*2870*/  FFMA R24, R24, R52.reuse, R15 ;  /* 0x0000003418187223 */ /* 0x080fe2000000000f */
[----:B------:R-:W-:Y:S01]  /*2880*/  FFMA R16, R16, R52, R51 ;  /* 0x0000003410107223 */ /* 0x000fe20000000033 */
[C---:B------:R-:W-:Y:S01]  /*2890*/  FFMA R10, R30.reuse, R10, R9 ;  /* 0x0000000a1e0a7223 */ /* 0x040fe20000000009 */
[----:B------:R-:W-:Y:S01]  /*28a0*/  FFMA R6, R30, R38, R41 ;  /* 0x000000261e067223 */ /* 0x000fe20000000029 */
[----:B------:R-:W-:Y:S01]  /*28b0*/  FFMA R9, R17, R57, R14 ;  /* 0x0000003911097223 */ /* 0x000fe2000000000e */
[----:B------:R-:W-:Y:S01]  /*28c0*/  FFMA R32, R32, R52, R43 ;  /* 0x0000003420207223 */ /* 0x000fe2000000002b */
[----:B------:R-:W-:Y:S01]  /*28d0*/  FFMA R90, R26, R58, R13 ;  /* 0x0000003a1a5a7223 */ /* 0x000fe2000000000d */
[-C--:B------:R-:W-:Y:S01]  /*28e0*/  FFMA R25, R25, R53.reuse, R24 ;  /* 0x0000003519197223 */ /* 0x080fe20000000018 */
[----:B------:R-:W-:Y:S01]  /*28f0*/  FFMA R17, R17, R53, R16 ;  /* 0x0000003511117223 */ /* 0x000fe20000000010 */
[----:B------:R-:W1:Y:S01]  /*2900*/  LDS.128 R48, [R64+0x370] ;  /* 0x0003700040307984 */ /* 0x000e620000000c00 */
[----:B------:R-:W-:Y:S01]  /*2910*/  FFMA R57, R29, R57, R56 ;  /* 0x000000391d397223 */ /* 0x000fe20000000038 */
[----:B------:R-:W-:-:S02]  /*2920*/  FFMA R82, R18, R38, R85 ;  /* 0x0000002612527223 */ /* 0x000fc40000000055 */
[----:B------:R-:W2:Y:S01]  /*2930*/  LDS.128 R40, [R64+0x270] ;  /* 0x0002700040287984 */ /* 0x000ea20000000c00 */
[----:B------:R-:W-:Y:S01]  /*2940*/  FFMA R38, R26, R38, R37 ;  /* 0x000000261a267223 */ /* 0x000fe20000000025 */
[-C--:B------:R-:W-:Y:S02]  /*2950*/  FFMA R88, R18, R58.reuse, R9 ;  /* 0x0000003a12587223 */ /* 0x080fe40000000009 */
[----:B------:R-:W3:Y:S01]  /*2960*/  LDS.128 R12, [R64+0x70] ;  /* 0x00007000400c7984 */ /* 0x000ee20000000c00 */
[----:B------:R-:W-:Y:S01]  /*2970*/  FFMA R56, R34, R58, R7 ;  /* 0x0000003a22387223 */ /* 0x000fe20000000007 */
        /* <DEDUP_REMOVED lines=8> */
[----:B------:R-:W-:-:S02]  /*2a00*/  FFMA R37, R27, R11, R86 ;  /* 0x0000000b1b257223 */ /* 0x000fc40000000056 */
[----:B------:R-:W4:Y:S01]  /*2a10*/  LDS.128 R8, [R63+0x4270] ;  /* 0x004270003f087984 */ /* 0x000f220000000c00 */
        /* <DEDUP_REMOVED lines=9> */
[----:B------:R-:W-:-:S02]  /*2ab0*/  FFMA R87, R27, R59, R90 ;  /* 0x0000003b1b577223 */ /* 0x000fc4000000005a */
[----:B------:R-:W5:Y:S01]  /*2ac0*/  LDS.128 R56, [R63+0x4070] ;  /* 0x004070003f387984 */ /* 0x000f620000000c00 */
[-C--:B------:R-:W-:Y:S01]  /*2ad0*/  FFMA R31, R31, R55.reuse, R30 ;  /* 0x000000371f1f7223 */ /* 0x080fe2000000001e */
[-C--:B------:R-:W-:Y:S01]  /*2ae0*/  FFMA R35, R35, R55.reuse, R34 ;  /* 0x0000003723237223 */ /* 0x080fe20000000022 */
[-C--:B------:R-:W-:Y:S01]  /*2af0*/  FFMA R19, R19, R55.reuse, R18 ;  /* 0x0000003713137223 */ /* 0x080fe20000000012 */
[----:B------:R-:W-:Y:S01]  /*2b00*/  FFMA R27, R27, R55, R26 ;  /* 0x000000371b1b7223 */ /* 0x000fe2000000001a */
[-C--:B0-----:R-:W-:Y:S02]  /*2b10*/  FFMA R6, R44, R20.reuse, R53 ;  /* 0x000000142c067223 */ /* 0x081fe40000000035 */
[----:B------:R-:W0:Y:S01]  /*2b20*/  LDS.128 R52, [R63+0x4370] ;  /* 0x004370003f347984 */ /* 0x000e220000000c00 */
[-C--:B-1----:R-:W-:Y:S01]  /*2b30*/  FFMA R18, R48, R20.reuse, R29 ;  /* 0x0000001430127223 */ /* 0x082fe2000000001d */
[----:B--2---:R-:W-:-:S03]  /*2b40*/  FFMA R16, R40, R20, R33 ;  /* 0x0000001428107223 */ /* 0x004fc60000000021 */
[-C--:B------:R-:W-:Y:S01]  /*2b50*/  FFMA R29, R49, R21.reuse, R18 ;  /* 0x00000015311d7223 */ /* 0x080fe20000000012 */
[----:B---3--:R-:W-:Y:S01]  /*2b60*/  FFMA R20, R12, R20, R85 ;  /* 0x000000140c147223 */ /* 0x008fe20000000055 */
[-C--:B------:R-:W-:Y:S01]  /*2b70*/  FFMA R33, R41, R21.reuse, R16 ;  /* 0x0000001529217223 */ /* 0x080fe20000000010 */
[-C--:B------:R-:W-:Y:S02]  /*2b80*/  FFMA R85, R45, R21.reuse, R6 ;  /* 0x000000152d557223 */ /* 0x080fe40000000006 */
[C---:B------:R-:W-:Y:S01]  /*2b90*/  FFMA R21, R13.reuse, R21, R20 ;  /* 0x000000150d157223 */ /* 0x040fe20000000014 */
[-C--:B------:R-:W-:Y:S01]  /*2ba0*/  FFMA R6, R50, R22.reuse, R29 ;  /* 0x0000001632067223 */ /* 0x080fe2000000001d */
[-C--:B------:R-:W-:Y:S01]  /*2bb0*/  FFMA R20, R42, R22.reuse, R33 ;  /* 0x000000162a147223 */ /* 0x080fe20000000021 */
        /* <DEDUP_REMOVED lines=9> */
[----:B------:R-:W-:-:S02]  /*2c50*/  FFMA R9, R49, R9, R8 ;  /* 0x0000000931097223 */ /* 0x000fc40000000008 */
[----:B------:R-:W-:Y:S01]  /*2c60*/  FFMA R84, R46, R10, R17 ;  /* 0x0000000a2e547223 */ /* 0x000fe20000000011 */
[-C--:B-----5:R-:W-:Y:S01]  /*2c70*/  FFMA R16, R12, R56.reuse, R87 ;  /* 0x000000380c107223 */ /* 0x0a0fe20000000057 */
[----:B------:R-:W-:-:S03]  /*2c80*/  FFMA R18, R44, R56, R83 ;  /* 0x000000382c127223 */ /* 0x000fc60000000053 */
[-C--:B------:R-:W-:Y:S01]  /*2c90*/  FFMA R17, R13, R57.reuse, R16 ;  /* 0x000000390d117223 */ /* 0x080fe20000000010 */
[-C--:B------:R-:W-:Y:S01]  /*2ca0*/  FFMA R86, R14, R10.reuse, R21 ;  /* 0x0000000a0e567223 */ /* 0x080fe20000000015 */
[----:B------:R-:W-:Y:S01]  /*2cb0*/  FFMA R8, R42, R10, R7 ;  /* 0x0000000a2a087223 */ /* 0x000fe20000000007 */
[----:B------:R-:W-:Y:S01]  /*2cc0*/  FFMA R24, R40, R56, R79 ;  /* 0x0000003828187223 */ /* 0x000fe2000000004f */
[----:B------:R-:W-:Y:S01]  /*2cd0*/  FFMA R10, R50, R10, R9 ;  /* 0x0000000a320a7223 */ /* 0x000fe20000000009 */
[----:B------:R-:W-:Y:S01]  /*2ce0*/  FFMA R56, R48, R56, R39 ;  /* 0x0000003830387223 */ /* 0x000fe20000000027 */
[-C--:B------:R-:W-:Y:S01]  /*2cf0*/  FFMA R9, R45, R57.reuse, R18 ;  /* 0x000000392d097223 */ /* 0x080fe20000000012 */
[----:B------:R-:W-:Y:S01]  /*2d00*/  FFMA R90, R14, R58, R17 ;  /* 0x0000003a0e5a7223 */ /* 0x000fe20000000011 */
[-C--:B0-----:R-:W-:Y:S01]  /*2d10*/  FFMA R44, R44, R52.reuse, R19 ;  /* 0x000000342c2c7223 */ /* 0x081fe20000000013 */
[-C--:B------:R-:W-:Y:S01]  /*2d20*/  FFMA R48, R48, R52.reuse, R31 ;  /* 0x0000003430307223 */ /* 0x080fe2000000001f */
[----:B------:R-:W-:Y:S04]  /*2d30*/  LDS.128 R16, [R64+0x180] ;  /* 0x0001800040107984 */ /* 0x000fe80000000c00 */
[----:B------:R-:W0:Y:S01]  /*2d40*/  LDS.128 R28, [R63+0x4180] ;  /* 0x004180003f1c7984 */ /* 0x000e220000000c00 */
[-C--:B------:R-:W-:Y:S01]  /*2d50*/  FFMA R40, R40, R52.reuse, R35 ;  /* 0x0000003428287223 */ /* 0x080fe20000000023 */
[----:B------:R-:W-:Y:S01]  /*2d60*/  FFMA R12, R12, R52, R27 ;  /* 0x000000340c0c7223 */ /* 0x000fe2000000001b */
[----:B------:R-:W-:Y:S01]  /*2d70*/  FFMA R7, R41, R57, R24 ;  /* 0x0000003929077223 */ /* 0x000fe20000000018 */
[-C--:B------:R-:W-:Y:S01]  /*2d80*/  FFMA R45, R45, R53.reuse, R44 ;  /* 0x000000352d2d7223 */ /* 0x080fe2000000002c */
[-C--:B------:R-:W-:Y:S01]  /*2d90*/  FFMA R41, R41, R53.reuse, R40 ;  /* 0x0000003529297223 */ /* 0x080fe20000000028 */
[----:B------:R-:W-:Y:S01]  /*2da0*/  FFMA R13, R13, R53, R12 ;  /* 0x000000350d0d7223 */ /* 0x000fe2000000000c */
[----:B------:R-:W-:Y:S01]  /*2db0*/  FFMA R57, R49, R57, R56 ;  /* 0x0000003931397223 */ /* 0x000fe20000000038 */
[----:B------:R-:W1:Y:S01]  /*2dc0*/  LDS.128 R24, [R64+0x380] ;  /* 0x0003800040187984 */ /* 0x000e620000000c00 */
[-C--:B------:R-:W-:Y:S01]  /*2dd0*/  FFMA R88, R46, R58.reuse, R9 ;  /* 0x0000003a2e587223 */ /* 0x080fe20000000009 */
[----:B------:R-:W-:-:S02]  /*2de0*/  FFMA R56, R42, R58, R7 ;  /* 0x0000003a2a387223 */ /* 0x000fc40000000007 */
[----:B------:R-:W2:Y:S01]  /*2df0*/  LDS.128 R32, [R64+0x280] ;  /* 0x0002800040207984 */ /* 0x000ea20000000c00 */
[----:B------:R-:W-:Y:S01]  /*2e00*/  FFMA R49, R49, R53, R48 ;  /* 0x0000003531317223 */ /* 0x000fe20000000030 */
[-C--:B------:R-:W-:Y:S01]  /*2e10*/  FFMA R46, R46, R54.reuse, R45 ;  /* 0x000000362e2e7223 */ /* 0x080fe2000000002d */
[-C--:B------:R-:W-:Y:S01]  /*2e20*/  FFMA R42, R42, R54.reuse, R41 ;  /* 0x000000362a2a7223 */ /* 0x080fe20000000029 */
[----:B------:R-:W-:Y:S01]  /*2e30*/  FFMA R14, R14, R54, R13 ;  /* 0x000000360e0e7223 */ /* 0x000fe2000000000d */
[-C--:B------:R-:W-:Y:S01]  /*2e40*/  FFMA R41, R51, R23.reuse, R6 ;  /* 0x0000001733297223 */ /* 0x080fe20000000006 */
[-C--:B------:R-:W-:Y:S01]  /*2e50*/  FFMA R45, R43, R23.reuse, R20 ;  /* 0x000000172b2d7223 */ /* 0x080fe20000000014 */
[-C--:B------:R-:W-:Y:S01]  /*2e60*/  FFMA R53, R47, R23.reuse, R82 ;  /* 0x000000172f357223 */ /* 0x080fe20000000052 */
[----:B------:R-:W-:Y:S01]  /*2e70*/  FFMA R85, R15, R23, R22 ;  /* 0x000000170f557223 */ /* 0x000fe20000000016 */
[C---:B------:R-:W-:Y:S01]  /*2e80*/  FFMA R58, R50.reuse, R58, R57 ;  /* 0x0000003a323a7223 */ /* 0x040fe20000000039 */
        /* <DEDUP_REMOVED lines=27> */
[-C--:B------:R-:W-:Y:S01]  /*3040*/  FFMA R13, R17, R9.reuse, R14 ;  /* 0x00000009110d7223 */ /* 0x080fe2000000000e */
[C---:B----4-:R-:W-:Y:S01]  /*3050*/  FFMA R12, R36.reuse, R56, R87 ;  /* 0x00000038240c7223 */ /* 0x050fe20000000057 */
        /* <DEDUP_REMOVED lines=9> */
[-C--:B------:R-:W-:Y:S01]  /*30f0*/  FFMA R8, R34, R10.reuse, R7 ;  /* 0x0000000a22087223 */ /* 0x080fe20000000007 */
[----:B------:R-:W-:Y:S01]  /*3100*/  FFMA R29, R37, R29, R28 ;  /* 0x0000001d251d7223 */ /* 0x000fe2000000001c */
[----:B------:R-:W-:Y:S01]  /*3110*/  FFMA R10, R26, R10, R9 ;  /* 0x0000000a1a0a7223 */ /* 0x000fe20000000009 */
[----:B------:R-:W-:Y:S01]  /*3120*/  FFMA R56, R24, R56, R49 ;  /* 0x0000003818387223 */ /* 0x000fe20000000031 */
[----:B------:R-:W-:Y:S01]  /*3130*/  FFMA R28, R34, R30, R45 ;  /* 0x0000001e221c7223 */ /* 0x000fe2000000002d */
[-C--:B------:R-:W-:Y:S01]  /*3140*/  FFMA R9, R17, R57.reuse, R14 ;  /* 0x0000003911097223 */ /* 0x080fe2000000000e */
[-C--:B------:R-:W-:Y:S01]  /*3150*/  FFMA R7, R33, R57.reuse, R20 ;  /* 0x0000003921077223 */ /* 0x080fe20000000014 */
[----:B------:R-:W-:Y:S01]  /*3160*/  FFMA R90, R38, R58, R13 ;  /* 0x0000003a265a7223 */ /* 0x000fe2000000000d */
[-C--:B0-----:R-:W-:Y:S01]  /*3170*/  FFMA R36, R36, R52.reuse, R15 ;  /* 0x0000003424247223 */ /* 0x081fe2000000000f */
[-C--:B------:R-:W-:Y:S01]  /*3180*/  FFMA R16, R16, R52.reuse, R47 ;  /* 0x0000003410107223 */ /* 0x080fe2000000002f */
[----:B------:R-:W-:Y:S01]  /*3190*/  FFMA R24, R24, R52, R51 ;  /* 0x0000003418187223 */ /* 0x000fe20000000033 */
[----:B------:R-:W-:Y:S01]  /*31a0*/  FFMA R6, R26, R30, R41 ;  /* 0x0000001e1a067223 */ /* 0x000fe20000000029 */
[----:B------:R-:W-:Y:S01]  /*31b0*/  FFMA R32, R32, R52, R43 ;  /* 0x0000003420207223 */ /* 0x000fe2000000002b */
[----:B------:R-:W-:Y:S04]  /*31c0*/  LDS.128 R12, [R64+0x90] ;  /* 0x00009000400c7984 */ /* 0x000fe80000000c00 */
[----:B------:R-:W0:Y:S04]  /*31d0*/  LDS.128 R44, [R63+0x4090] ;  /* 0x004090003f2c7984 */ /* 0x000e280000000c00 */
[----:B------:R-:W1:Y:S04]  /*31e0*/  LDS.128 R20, [R64+0x190] ;  /* 0x0001900040147984 */ /* 0x000e680000000c00 */
[----:B------:R-:W2:Y:S04]  /*31f0*/  LDS.128 R48, [R64+0x290] ;  /* 0x0002900040307984 */ /* 0x000ea80000000c00 */
[----:B------:R-:W3:Y:S01]  /*3200*/  LDS.128 R40, [R64+0x390] ;  /* 0x0003900040287984 */ /* 0x000ee20000000c00 */
[-C--:B------:R-:W-:Y:S01]  /*3210*/  FFMA R82, R18, R30.reuse, R85 ;  /* 0x0000001e12527223 */ /* 0x080fe20000000055 */
[----:B------:R-:W-:Y:S01]  /*3220*/  FFMA R57, R25, R57, R56 ;  /* 0x0000003919397223 */ /* 0x000fe20000000038 */
[-C--:B------:R-:W-:Y:S01]  /*3230*/  FFMA R37, R37, R53.reuse, R36 ;  /* 0x0000003525257223 */ /* 0x080fe20000000024 */
[-C--:B------:R-:W-:Y:S01]  /*3240*/  FFMA R17, R17, R53.reuse, R16 ;  /* 0x0000003511117223 */ /* 0x080fe20000000010 */
[----:B------:R-:W-:Y:S01]  /*3250*/  FFMA R30, R38, R30, R29 ;  /* 0x0000001e261e7223 */ /* 0x000fe2000000001d */
[-C--:B------:R-:W-:Y:S01]  /*3260*/  FFMA R33, R33, R53.reuse, R32 ;  /* 0x0000003521217223 */ /* 0x080fe20000000020 */
        /* <DEDUP_REMOVED lines=24> */
[-C--:B0-----:R-:W-:Y:S01]  /*33f0*/  FFMA R6, R12, R44.reuse, R87 ;  /* 0x0000002c0c067223 */ /* 0x081fe20000000057 */
[-C--:B-1----:R-:W-:Y:S01]  /*3400*/  FFMA R16, R20, R44.reuse, R85 ;  /* 0x0000002c14107223 */ /* 0x082fe20000000055 */
[----:B------:R-:W-:Y:S01]  /*3410*/  FFMA R39, R39, R55, R38 ;  /* 0x0000003727277223 */ /* 0x000fe20000000026 */
[----:B------:R-:W0:Y:S01]  /*3420*/  LDS.128 R56, [R63+0x4290] ;  /* 0x004290003f387984 */ /* 0x000e220000000c00 */
[-C--:B--2---:R-:W-:Y:S01]  /*3430*/  FFMA R18, R48, R44.reuse, R83 ;  /* 0x0000002c30127223 */ /* 0x084fe20000000053 */
[----:B---3--:R-:W-:-:S02]  /*3440*/  FFMA R44, R40, R44, R53 ;  /* 0x0000002c282c7223 */ /* 0x008fc40000000035 */
[----:B------:R-:W1:Y:S01]  /*3450*/  LDS.128 R52, [R63+0x4390] ;  /* 0x004390003f347984 */ /* 0x000e620000000c00 */
[-C--:B------:R-:W-:Y:S01]  /*3460*/  FFMA R85, R21, R45.reuse, R16 ;  /* 0x0000002d15557223 */ /* 0x080fe20000000010 */
[----:B------:R-:W-:Y:S01]  /*3470*/  FFMA R83, R49, R45, R18 ;  /* 0x0000002d31537223 */ /* 0x000fe20000000012 */
[-C--:B----4-:R-:W-:Y:S01]  /*3480*/  FFMA R16, R12, R8.reuse, R37 ;  /* 0x000000080c107223 */ /* 0x090fe20000000025 */
[-C--:B------:R-:W-:Y:S01]  /*3490*/  FFMA R18, R20, R8.reuse, R29 ;  /* 0x0000000814127223 */ /* 0x080fe2000000001d */
[-C--:B------:R-:W-:Y:S02]  /*34a0*/  FFMA R24, R48, R8.reuse, R17 ;  /* 0x0000000830187223 */ /* 0x080fe40000000011 */
[-C--:B------:R-:W-:Y:S01]  /*34b0*/  FFMA R29, R13, R9.reuse, R16 ;  /* 0x000000090d1d7223 */ /* 0x080fe20000000010 */
[----:B------:R-:W-:Y:S01]  /*34c0*/  FFMA R8, R40, R8, R7 ;  /* 0x0000000828087223 */ /* 0x000fe20000000007 */
[-C--:B------:R-:W-:Y:S01]  /*34d0*/  FFMA R7, R49, R9.reuse, R24 ;  /* 0x0000000931077223 */ /* 0x080fe20000000018 */
[----:B------:R-:W-:Y:S01]  /*34e0*/  FFMA R17, R21, R9, R18 ;  /* 0x0000000915117223 */ /* 0x000fe20000000012 */
[----:B------:R-:W-:Y:S01]  /*34f0*/  FFMA R86, R14, R10, R29 ;  /* 0x0000000a0e567223 */ /* 0x000fe2000000001d */
[-C--:B0-----:R-:W-:Y:S01]  /*3500*/  FFMA R24, R48, R56.reuse, R31 ;  /* 0x0000003830187223 */ /* 0x081fe2000000001f */
[----:B------:R-:W-:Y:S01]  /*3510*/  FFMA R18, R20, R56, R33 ;  /* 0x0000003814127223 */ /* 0x000fe20000000021 */
[----:B------:R-:W-:Y:S01]  /*3520*/  LDS.128 R28, [R64+0x1a0] ;  /* 0x0001a000401c7984 */ /* 0x000fe20000000c00 */
[----:B-1----:R-:W-:-:S03]  /*3530*/  FFMA R48, R48, R52, R35 ;  /* 0x0000003430307223 */ /* 0x002fc60000000023 */
[----:B------:R-:W0:Y:S01]  /*3540*/  LDS.128 R32, [R63+0x40a0] ;  /* 0x0040a0003f207984 */ /* 0x000e220000000c00 */
[----:B------:R-:W-:Y:S01]  /*3550*/  FFMA R16, R12, R56, R79 ;  /* 0x000000380c107223 */ /* 0x000fe2000000004f */
[----:B------:R-:W-:Y:S01]  /*3560*/  FFMA R9, R41, R9, R8 ;  /* 0x0000000929097223 */ /* 0x000fe20000000008 */
[----:B------:R-:W-:Y:S01]  /*3570*/  FFMA R84, R22, R10, R17 ;  /* 0x0000000a16547223 */ /* 0x000fe20000000011 */
[----:B------:R-:W-:Y:S01]  /*3580*/  FFMA R56, R40, R56, R25 ;  /* 0x0000003828387223 */ /* 0x000fe20000000019 */
[C---:B------:R-:W-:Y:S01]  /*3590*/  FFMA R17, R13.reuse, R57, R16 ;  /* 0x000000390d117223 */ /* 0x040fe20000000010 */
[----:B------:R-:W-:Y:S01]  /*35a0*/  FFMA R8, R50, R10, R7 ;  /* 0x0000000a32087223 */ /* 0x000fe20000000007 */
[-C--:B------:R-:W-:Y:S01]  /*35b0*/  FFMA R12, R12, R52.reuse, R39 ;  /* 0x000000340c0c7223 */ /* 0x080fe20000000027 */
[----:B------:R-:W-:Y:S01]  /*35c0*/  FFMA R40, R40, R52, R27 ;  /* 0x0000003428287223 */ /* 0x000fe2000000001b */
[----:B------:R-:W-:Y:S01]  /*35d0*/  FFMA R10, R42, R10, R9 ;  /* 0x0000000a2a0a7223 */ /* 0x000fe20000000009 */
[----:B------:R-:W-:Y:S01]  /*35e0*/  FFMA R87, R13, R45, R6 ;  /* 0x0000002d0d577223 */ /* 0x000fe20000000006 */
[-C--:B------:R-:W-:Y:S01]  /*35f0*/  FFMA R9, R21, R57.reuse, R18 ;  /* 0x0000003915097223 */ /* 0x080fe20000000012 */
[----:B------:R-:W-:Y:S01]  /*3600*/  FFMA R7, R49, R57, R24 ;  /* 0x0000003931077223 */ /* 0x000fe20000000018 */
[C---:B------:R-:W-:Y:S01]  /*3610*/  FFMA R45, R41.reuse, R45, R44 ;  /* 0x0000002d292d7223 */ /* 0x040fe2000000002c */
[----:B------:R-:W-:Y:S01]  /*3620*/  FFMA R57, R41, R57, R56 ;  /* 0x0000003929397223 */ /* 0x000fe20000000038 */
[----:B------:R-:W-:Y:S01]  /*3630*/  FFMA R90, R14, R58, R17 ;  /* 0x0000003a0e5a7223 */ /* 0x000fe20000000011 */
[----:B------:R-:W-:Y:S01]  /*3640*/  FFMA R20, R20, R52, R19 ;  /* 0x0000003414147223 */ /* 0x000fe20000000013 */
[-C--:B------:R-:W-:Y:S01]  /*3650*/  FFMA R13, R13, R53.reuse, R12 ;  /* 0x000000350d0d7223 */ /* 0x080fe2000000000c */
[----:B------:R-:W-:Y:S01]  /*3660*/  FFMA R41, R41, R53, R40 ;  /* 0x0000003529297223 */ /* 0x000fe20000000028 */
[----:B------:R-:W1:Y:S01]  /*3670*/  LDS.128 R24, [R64+0xa0] ;  /* 0x0000a00040187984 */ /* 0x000e620000000c00 */
[-C--:B------:R-:W-:Y:S01]  /*3680*/  FFMA R82, R14, R46.reuse, R87 ;  /* 0x0000002e0e527223 */ /* 0x080fe20000000057 */
[----:B------:R-:W-:-:S02]  /*3690*/  FFMA R44, R22, R46, R85 ;  /* 0x0000002e162c7223 */ /* 0x000fc40000000055 */
[----:B------:R-:W2:Y:S01]  /*36a0*/  LDS.128 R36, [R64+0x2a0] ;  /* 0x0002a00040247984 */ /* 0x000ea20000000c00 */
[----:B------:R-:W-:Y:S01]  /*36b0*/  FFMA R6, R50, R46, R83 ;  /* 0x0000002e32067223 */ /* 0x000fe20000000053 */
[-C--:B------:R-:W-:Y:S01]  /*36c0*/  FFMA R88, R22, R58.reuse, R9 ;  /* 0x0000003a16587223 */ /* 0x080fe20000000009 */
[----:B------:R-:W-:Y:S01]  /*36d0*/  FFMA R56, R50, R58, R7 ;  /* 0x0000003a32387223 */ /* 0x000fe20000000007 */
[----:B------:R-:W3:Y:S01]  /*36e0*/  LDS.128 R16, [R64+0x3a0] ;  /* 0x0003a00040107984 */ /* 0x000ee20000000c00 */
[C---:B------:R-:W-:Y:S01]  /*36f0*/  FFMA R46, R42.reuse, R46, R45 ;  /* 0x0000002e2a2e7223 */ /* 0x040fe2000000002d */
[----:B------:R-:W-:Y:S01]  /*3700*/  FFMA R58, R42, R58, R57 ;  /* 0x0000003a2a3a7223 */ /* 0x000fe20000000039 */
[-C--:B------:R-:W-:Y:S01]  /*3710*/  FFMA R21, R21, R53.reuse, R20 ;  /* 0x0000003515157223 */ /* 0x080fe20000000014 */
[----:B------:R-:W-:Y:S01]  /*3720*/  FFMA R49, R49, R53, R48 ;  /* 0x0000003531317223 */ /* 0x000fe20000000030 */
[-C--:B------:R-:W-:Y:S01]  /*3730*/  FFMA R14, R14, R54.reuse, R13 ;  /* 0x000000360e0e7223 */ /* 0x080fe2000000000d */
[-C--:B------:R-:W-:Y:S01]  /*3740*/  FFMA R42, R42, R54.reuse, R41 ;  /* 0x000000362a2a7223 */ /* 0x080fe20000000029 */
[-C--:B------:R-:W-:Y:S01]  /*3750*/  FFMA R7, R43, R11.reuse, R10 ;  /* 0x0000000b2b077223 */ /* 0x080fe2000000000a */
[-C--:B------:R-:W-:Y:S01]  /*3760*/  FFMA R13, R51, R11.reuse, R8 ;  /* 0x0000000b330d7223 */ /* 0x080fe20000000008 */
[-C--:B------:R-:W-:Y:S01]  /*3770*/  FFMA R41, R23, R11.reuse, R84 ;  /* 0x0000000b17297223 */ /* 0x080fe20000000054 */
[----:B------:R-:W-:Y:S01]  /*3780*/  FFMA R79, R15, R11, R86 ;  /* 0x0000000b0f4f7223 */ /* 0x000fe20000000056 */
[-C--:B------:R-:W-:Y:S01]  /*3790*/  FFMA R53, R23, R47.reuse, R44 ;  /* 0x0000002f17357223 */ /* 0x080fe2000000002c */
[----:B------:R-:W4:Y:S01]  /*37a0*/  LDS.128 R8, [R63+0x41a0] ;  /* 0x0041a0003f087984 */ /* 0x000f220000000c00 */
[-C--:B------:R-:W-:Y:S01]  /*37b0*/  FFMA R22, R22, R54.reuse, R21 ;  /* 0x0000003616167223 */ /* 0x080fe20000000015 */
[----:B------:R-:W-:Y:S01]  /*37c0*/  FFMA R50, R50, R54, R49 ;  /* 0x0000003632327223 */ /* 0x000fe20000000031 */
[-C--:B------:R-:W-:Y:S01]  /*37d0*/  FFMA R49, R15, R47.reuse, R82 ;  /* 0x0000002f0f317223 */ /* 0x080fe20000000052 */
[-C--:B------:R-:W-:Y:S01]  /*37e0*/  FFMA R83, R51, R47.reuse, R6 ;  /* 0x0000002f33537223 */ /* 0x080fe20000000006 */
[C---:B------:R-:W-:Y:S01]  /*37f0*/  FFMA R87, R43.reuse, R47, R46 ;  /* 0x0000002f2b577223 */ /* 0x040fe2000000002e */
[-C--:B------:R-:W-:Y:S01]  /*3800*/  FFMA R21, R43, R59.reuse, R58 ;  /* 0x0000003b2b157223 */ /* 0x080fe2000000003a */
[-C--:B------:R-:W-:Y:S01]  /*3810*/  FFMA R45, R51, R59.reuse, R56 ;  /* 0x0000003b332d7223 */ /* 0x080fe20000000038 */
[-C--:B------:R-:W-:Y:S01]  /*3820*/  FFMA R47, R23, R59.reuse, R88 ;  /* 0x0000003b172f7223 */ /* 0x080fe20000000058 */
[----:B------:R-:W-:Y:S01]  /*3830*/  FFMA R85, R15, R59, R90 ;  /* 0x0000003b0f557223 */ /* 0x000fe2000000005a */
[-C--:B------:R-:W-:Y:S01]  /*3840*/  FFMA R43, R43, R55.reuse, R42 ;  /* 0x000000372b2b7223 */ /* 0x080fe2000000002a */
[----:B------:R-:W5:Y:S01]  /*3850*/  LDS.128 R56, [R63+0x42a0] ;  /* 0x0042a0003f387984 */ /* 0x000f620000000c00 */
[-C--:B------:R-:W-:Y:S01]  /*3860*/  FFMA R51, R51, R55.reuse, R50 ;  /* 0x0000003733337223 */ /* 0x080fe20000000032 */
[-C--:B------:R-:W-:Y:S01]  /*3870*/  FFMA R23, R23, R55.reuse, R22 ;  /* 0x0000003717177223 */ /* 0x080fe20000000016 */
[----:B------:R-:W-:Y:S01]  /*3880*/  FFMA R15, R15, R55, R14 ;  /* 0x000000370f0f7223 */ /* 0x000fe2000000000e */
[----:B0-----:R-:W-:-:S02]  /*3890*/  FFMA R12, R28, R32, R53 ;  /* 0x000000201c0c7223 */ /* 0x001fc40000000035 */
[----:B------:R-:W0:Y:S01]  /*38a0*/  LDS.128 R52, [R63+0x43a0] ;  /* 0x0043a0003f347984 */ /* 0x000e220000000c00 */
[-C--:B-1----:R-:W-:Y:S01]  /*38b0*/  FFMA R6, R24, R32.reuse, R49 ;  /* 0x0000002018067223 */ /* 0x082fe20000000031 */
[-C--:B--2---:R-:W-:Y:S01]  /*38c0*/  FFMA R14, R36, R32.reuse, R83 ;  /* 0x00000020240e7223 */ /* 0x084fe20000000053 */
[-C--:B------:R-:W-:Y:S01]  /*38d0*/  FFMA R83, R29, R33.reuse, R12 ;  /* 0x000000211d537223 */ /* 0x080fe2000000000c */
[----:B---3--:R-:W-:Y:S01]  /*38e0*/  FFMA R32, R16, R32, R87 ;  /* 0x0000002010207223 */ /* 0x008fe20000000057 */
[-C--:B------:R-:W-:Y:S01]  /*38f0*/  FFMA R87, R25, R33.reuse, R6 ;  /* 0x0000002119577223 */ /* 0x080fe20000000006 */
[-C--:B------:R-:W-:Y:S02]  /*3900*/  FFMA R49, R37, R33.reuse, R14 ;  /* 0x0000002125317223 */ /* 0x080fe4000000000e */
[----:B------:R-:W-:Y:S01]  /*3910*/  FFMA R33, R17, R33, R32 ;  /* 0x0000002111217223 */ /* 0x000fe20000000020 */
        /* <DEDUP_REMOVED lines=11> */
[-C--:B-----5:R-:W-:Y:S01]  /*39d0*/  FFMA R12, R24, R56.reuse, R85 ;  /* 0x00000038180c7223 */ /* 0x0a0fe20000000055 */
[-C--:B------:R-:W-:Y:S01]  /*39e0*/  FFMA R14, R28, R56.reuse, R47 ;  /* 0x000000381c0e7223 */ /* 0x080fe2000000002f */
[-C--:B------:R-:W-:Y:S01]  /*39f0*/  FFMA R20, R36, R56.reuse, R45 ;  /* 0x0000003824147223 */ /* 0x080fe2000000002d */
[----:B------:R-:W-:Y:S01]  /*3a00*/  FFMA R56, R16, R56, R21 ;  /* 0x0000003810387223 */ /* 0x000fe20000000015 */
[----:B------:R-:W-:Y:S01]  /*3a10*/  FFMA R9, R17, R9, R8 ;  /* 0x0000000911097223 */ /* 0x000fe20000000008 */
[----:B------:R-:W-:Y:S01]  /*3a20*/  FFMA R86, R26, R10, R33 ;  /* 0x0000000a1a567223 */ /* 0x000fe20000000021 */
[-C--:B0-----:R-:W-:Y:S01]  /*3a30*/  FFMA R36, R36, R52.reuse, R51 ;  /* 0x0000003424247223 */ /* 0x081fe20000000033 */
[----:B------:R-:W-:Y:S01]  /*3a40*/  FFMA R16, R16, R52, R43 ;  /* 0x0000003410107223 */ /* 0x000fe2000000002b */
[----:B------:R-:W-:Y:S04]  /*3a50*/  LDS.128 R48, [R63+0x40b0] ;  /* 0x0040b0003f307984 */ /* 0x000fe80000000c00 */
[----:B------:R-:W0:Y:S01]  /*3a60*/  LDS.128 R40, [R64+0x1b0] ;  /* 0x0001b00040287984 */ /* 0x000e220000000c00 */
[-C--:B------:R-:W-:Y:S01]  /*3a70*/  FFMA R84, R30, R10.reuse, R13 ;  /* 0x0000000a1e547223 */ /* 0x080fe2000000000d */
[----:B------:R-:W-:Y:S01]  /*3a80*/  FFMA R8, R38, R10, R7 ;  /* 0x0000000a26087223 */ /* 0x000fe20000000007 */
[----:B------:R-:W-:Y:S01]  /*3a90*/  FFMA R28, R28, R52, R23 ;  /* 0x000000341c1c7223 */ /* 0x000fe20000000017 */
[----:B------:R-:W-:Y:S01]  /*3aa0*/  FFMA R10, R18, R10, R9 ;  /* 0x0000000a120a7223 */ /* 0x000fe20000000009 */
[-C--:B------:R-:W-:Y:S01]  /*3ab0*/  FFMA R13, R25, R57.reuse, R12 ;  /* 0x00000039190d7223 */ /* 0x080fe2000000000c */
[-C--:B------:R-:W-:Y:S01]  /*3ac0*/  FFMA R9, R29, R57.reuse, R14 ;  /* 0x000000391d097223 */ /* 0x080fe2000000000e */
[-C--:B------:R-:W-:Y:S01]  /*3ad0*/  FFMA R7, R37, R57.reuse, R20 ;  /* 0x0000003925077223 */ /* 0x080fe20000000014 */
[----:B------:R-:W-:Y:S01]  /*3ae0*/  FFMA R57, R17, R57, R56 ;  /* 0x0000003911397223 */ /* 0x000fe20000000038 */
[-C--:B------:R-:W-:Y:S01]  /*3af0*/  FFMA R29, R29, R53.reuse, R28 ;  /* 0x000000351d1d7223 */ /* 0x080fe2000000001c */
[-C--:B------:R-:W-:Y:S01]  /*3b00*/  FFMA R17, R17, R53.reuse, R16 ;  /* 0x0000003511117223 */ /* 0x080fe20000000010 */
[----:B------:R-:W-:Y:S01]  /*3b10*/  FFMA R24, R24, R52, R15 ;  /* 0x0000003418187223 */ /* 0x000fe2000000000f */
[----:B------:R-:W1:Y:S01]  /*3b20*/  LDS.128 R44, [R64+0x2b0] ;  /* 0x0002b000402c7984 */ /* 0x000e620000000c00 */
[-C--:B------:R-:W-:Y:S01]  /*3b30*/  FFMA R90, R26, R58.reuse, R13 ;  /* 0x0000003a1a5a7223 */ /* 0x080fe2000000000d */
[-C--:B------:R-:W-:Y:S01]  /*3b40*/  FFMA R88, R30, R58.reuse, R9 ;  /* 0x0000003a1e587223 */ /* 0x080fe20000000009 */
[-C--:B------:R-:W-:Y:S01]  /*3b50*/  FFMA R56, R38, R58.reuse, R7 ;  /* 0x0000003a26387223 */ /* 0x080fe20000000007 */
[----:B------:R-:W-:Y:S01]  /*3b60*/  FFMA R58, R18, R58, R57 ;  /* 0x0000003a123a7223 */ /* 0x000fe20000000039 */
[-C--:B------:R-:W-:Y:S01]  /*3b70*/  FFMA R37, R37, R53.reuse, R36 ;  /* 0x0000003525257223 */ /* 0x080fe20000000024 */
[-C--:B------:R-:W-:Y:S01]  /*3b80*/  FFMA R30, R30, R54.reuse, R29 ;  /* 0x000000361e1e7223 */ /* 0x080fe2000000001d */
[-C--:B------:R-:W-:Y:S01]  /*3b90*/  FFMA R18, R18, R54.reuse, R17 ;  /* 0x0000003612127223 */ /* 0x080fe20000000011 */
[----:B------:R-:W2:Y:S01]  /*3ba0*/  LDS.128 R12, [R64+0xb0] ;  /* 0x0000b000400c7984 */ /* 0x000ea20000000c00 */
[----:B------:R-:W-:Y:S01]  /*3bb0*/  FFMA R25, R25, R53, R24 ;  /* 0x0000003519197223 */ /* 0x000fe20000000018 */
[-C--:B------:R-:W-:Y:S01]  /*3bc0*/  FFMA R7, R19, R11.reuse, R10 ;  /* 0x0000000b13077223 */ /* 0x080fe2000000000a */
[-C--:B------:R-:W-:Y:S01]  /*3bd0*/  FFMA R17, R39, R11.reuse, R8 ;  /* 0x0000000b27117223 */ /* 0x080fe20000000008 */
[-C--:B------:R-:W-:Y:S01]  /*3be0*/  FFMA R29, R31, R11.reuse, R84 ;  /* 0x0000000b1f1d7223 */ /* 0x080fe20000000054 */
[----:B------:R-:W-:Y:S01]  /*3bf0*/  FFMA R79, R27, R11, R86 ;  /* 0x0000000b1b4f7223 */ /* 0x000fe20000000056 */
[-C--:B------:R-:W-:Y:S01]  /*3c00*/  FFMA R83, R39, R35.reuse, R6 ;  /* 0x0000002327537223 */ /* 0x080fe20000000006 */
[----:B------:R-:W3:Y:S01]  /*3c10*/  LDS.128 R8, [R63+0x41b0] ;  /* 0x0041b0003f087984 */ /* 0x000ee20000000c00 */
        /* <DEDUP_REMOVED lines=9> */
[----:B------:R-:W4:Y:S04]  /*3cb0*/  LDS.128 R20, [R64+0x3b0] ;  /* 0x0003b00040147984 */ /* 0x000f280000000c00 */
[----:B------:R-:W5:Y:S01]  /*3cc0*/  LDS.128 R56, [R63+0x42b0] ;  /* 0x0042b0003f387984 */ /* 0x000f620000000c00 */
[-C--:B------:R-:W-:Y:S01]  /*3cd0*/  FFMA R19, R19, R55.reuse, R18 ;  /* 0x0000003713137223 */ /* 0x080fe20000000012 */
[-C--:B------:R-:W-:Y:S01]  /*3ce0*/  FFMA R39, R39, R55.reuse, R38 ;  /* 0x0000003727277223 */ /* 0x080fe20000000026 */
[-C--:B------:R-:W-:Y:S01]  /*3cf0*/  FFMA R31, R31, R55.reuse, R30 ;  /* 0x000000371f1f7223 */ /* 0x080fe2000000001e */
[----:B------:R-:W-:Y:S01]  /*3d00*/  FFMA R27, R27, R55, R26 ;  /* 0x000000371b1b7223 */ /* 0x000fe2000000001a */
[----:B0-----:R-:W-:-:S02]  /*3d10*/  FFMA R16, R40, R48, R53 ;  /* 0x0000003028107223 */ /* 0x001fc40000000035 */
[----:B------:R-:W0:Y:S01]  /*3d20*/  LDS.128 R52, [R63+0x43b0] ;  /* 0x0043b0003f347984 */ /* 0x000e220000000c00 */
[-C--:B-1----:R-:W-:Y:S01]  /*3d30*/  FFMA R18, R44, R48.reuse, R83 ;  /* 0x000000302c127223 */ /* 0x082fe20000000053 */
[-C--:B------:R-:W-:Y:S01]  /*3d40*/  FFMA R83, R41, R49.reuse, R16 ;  /* 0x0000003129537223 */ /* 0x080fe20000000010 */
[C---:B--2---:R-:W-:Y:S02]  /*3d50*/  FFMA R6, R12.reuse, R48, R37 ;  /* 0x000000300c067223 */ /* 0x044fe40000000025 */
[----:B------:R-:W-:Y:S01]  /*3d60*/  FFMA R37, R45, R49, R18 ;  /* 0x000000312d257223 */ /* 0x000fe20000000012 */
[-C--:B---3--:R-:W-:Y:S01]  /*3d70*/  FFMA R16, R12, R8.reuse, R79 ;  /* 0x000000080c107223 */ /* 0x088fe2000000004f */
[-C--:B------:R-:W-:Y:S01]  /*3d80*/  FFMA R18, R40, R8.reuse, R29 ;  /* 0x0000000828127223 */ /* 0x080fe2000000001d */
[-C--:B------:R-:W-:Y:S02]  /*3d90*/  FFMA R24, R44, R8.reuse, R17 ;  /* 0x000000082c187223 */ /* 0x080fe40000000011 */
[-C--:B------:R-:W-:Y:S01]  /*3da0*/  FFMA R29, R13, R9.reuse, R16 ;  /* 0x000000090d1d7223 */ /* 0x080fe20000000010 */
[-C--:B------:R-:W-:Y:S01]  /*3db0*/  FFMA R17, R41, R9.reuse, R18 ;  /* 0x0000000929117223 */ /* 0x080fe20000000012 */
[----:B----4-:R-:W-:Y:S01]  /*3dc0*/  FFMA R8, R20, R8, R7 ;  /* 0x0000000814087223 */ /* 0x010fe20000000007 */
[-C--:B------:R-:W-:Y:S01]  /*3dd0*/  FFMA R7, R45, R9.reuse, R24 ;  /* 0x000000092d077223 */ /* 0x080fe20000000018 */
[----:B-----5:R-:W-:Y:S01]  /*3de0*/  FFMA R16, R12, R56, R85 ;  /* 0x000000380c107223 */ /* 0x020fe20000000055 */
[----:B------:R-:W-:Y:S01]  /*3df0*/  FFMA R84, R42, R10, R17 ;  /* 0x0000000a2a547223 */ /* 0x000fe20000000011 */
[----:B------:R-:W-:Y:S01]  /*3e00*/  FFMA R9, R21, R9, R8 ;  /* 0x0000000915097223 */ /* 0x000fe20000000008 */
[----:B------:R-:W-:Y:S01]  /*3e10*/  FFMA R18, R40, R56, R35 ;  /* 0x0000003828127223 */ /* 0x000fe20000000023 */
[-C--:B------:R-:W-:Y:S01]  /*3e20*/  FFMA R17, R13, R57.reuse, R16 ;  /* 0x000000390d117223 */ /* 0x080fe20000000010 */
[-C--:B------:R-:W-:Y:S01]  /*3e30*/  FFMA R86, R14, R10.reuse, R29 ;  /* 0x0000000a0e567223 */ /* 0x080fe2000000001d */
        /* <DEDUP_REMOVED lines=15> */
[----:B------:R-:W-:Y:S01]  /*3f30*/  FFMA R13, R13, R53, R12 ;  /* 0x000000350d0d7223 */ /* 0x000fe2000000000c */
[C---:B------:R-:W-:Y:S01]  /*3f40*/  FFMA R49, R21.reuse, R49, R48 ;  /* 0x0000003115317223 */ /* 0x040fe20000000030 */
[----:B------:R-:W-:Y:S01]  /*3f50*/  FFMA R57, R21, R57, R56 ;  /* 0x0000003915397223 */ /* 0x000fe20000000038 */
[----:B------:R-:W-:Y:S01]  /*3f60*/  FFMA R44, R44, R52, R39 ;  /* 0x000000342c2c7223 */ /* 0x000fe20000000027 */
[-C--:B------:R-:W-:Y:S01]  /*3f70*/  FFMA R6, R46, R50.reuse, R37 ;  /* 0x000000322e067223 */ /* 0x080fe20000000025 */
[-C--:B------:R-:W-:Y:S01]  /*3f80*/  FFMA R82, R14, R50.reuse, R87 ;  /* 0x000000320e527223 */ /* 0x080fe20000000057 */
[C---:B------:R-:W-:Y:S01]  /*3f90*/  FFMA R48, R42.reuse, R50, R83 ;  /* 0x000000322a307223 */ /* 0x040fe20000000053 */
[-C--:B------:R-:W-:Y:S01]  /*3fa0*/  FFMA R88, R42, R58.reuse, R9 ;  /* 0x0000003a2a587223 */ /* 0x080fe20000000009 */
[----:B------:R-:W1:Y:S01]  /*3fb0*/  LDS.128 R36, [R64+0xc0] ;  /* 0x0000c00040247984 */ /* 0x000e620000000c00 */
[----:B------:R-:W-:Y:S01]  /*3fc0*/  FFMA R56, R46, R58, R7 ;  /* 0x0000003a2e387223 */ /* 0x000fe20000000007 */
[-C--:B------:R-:W-:Y:S01]  /*3fd0*/  FFMA R14, R14, R54.reuse, R13 ;  /* 0x000000360e0e7223 */ /* 0x080fe2000000000d */
[----:B------:R-:W-:Y:S01]  /*3fe0*/  FFMA R42, R42, R54, R41 ;  /* 0x000000362a2a7223 */ /* 0x000fe20000000029 */
[----:B------:R-:W2:Y:S01]  /*3ff0*/  LDS.128 R32, [R64+0x2c0] ;  /* 0x0002c00040207984 */ /* 0x000ea20000000c00 */
[C---:B------:R-:W-:Y:S01]  /*4000*/  FFMA R50, R22.reuse, R50, R49 ;  /* 0x0000003216327223 */ /* 0x040fe20000000031 */
[----:B------:R-:W-:Y:S01]  /*4010*/  FFMA R58, R22, R58, R57 ;  /* 0x0000003a163a7223 */ /* 0x000fe20000000039 */
[-C--:B------:R-:W-:Y:S01]  /*4020*/  FFMA R45, R45, R53.reuse, R44 ;  /* 0x000000352d2d7223 */ /* 0x080fe2000000002c */
[----:B------:R-:W3:Y:S01]  /*4030*/  LDS.128 R24, [R64+0x3c0] ;  /* 0x0003c00040187984 */ /* 0x000ee20000000c00 */
        /* <DEDUP_REMOVED lines=11> */
[C---:B------:R-:W-:Y:S01]  /*40f0*/  FFMA R87, R23.reuse, R51, R50 ;  /* 0x0000003317577223 */ /* 0x040fe20000000032 */
        /* <DEDUP_REMOVED lines=12> */
[-C--:B--2---:R-:W-:Y:S01]  /*41c0*/  FFMA R14, R32, R28.reuse, R83 ;  /* 0x0000001c200e7223 */ /* 0x084fe20000000053 */
[-C--:B------:R-:W-:Y:S01]  /*41d0*/  FFMA R83, R17, R29.reuse, R12 ;  /* 0x0000001d11537223 */ /* 0x080fe2000000000c */
[----:B---3--:R-:W-:Y:S01]  /*41e0*/  FFMA R28, R24, R28, R87 ;  /* 0x0000001c181c7223 */ /* 0x008fe20000000057 */
[-C--:B------:R-:W-:Y:S01]  /*41f0*/  FFMA R87, R37, R29.reuse, R6 ;  /* 0x0000001d25577223 */ /* 0x080fe20000000006 */
[----:B------:R-:W-:-:S02]  /*4200*/  FFMA R49, R33, R29, R14 ;  /* 0x0000001d21317223 */ /* 0x000fc4000000000e */
        /* <DEDUP_REMOVED lines=8> */
[-C--:B------:R-:W-:Y:S01]  /*4290*/  FFMA R6, R34, R30.reuse, R49 ;  /* 0x0000001e22067223 */ /* 0x080fe20000000031 */
[----:B------:R-:W-:Y:S01]  /*42a0*/  FFMA R30, R26, R30, R29 ;  /* 0x0000001e1a1e7223 */ /* 0x000fe2000000001d */
[-C--:B------:R-:W-:Y:S01]  /*42b0*/  FFMA R29, R37, R9.reuse, R12 ;  /* 0x00000009251d7223 */ /* 0x080fe2000000000c */
[-C--:B------:R-:W-:Y:S01]  /*42c0*/  FFMA R13, R17, R9.reuse, R14 ;  /* 0x00000009110d7223 */ /* 0x080fe2000000000e */
[-C--:B-----5:R-:W-:Y:S01]  /*42d0*/  FFMA R20, R32, R56.reuse, R45 ;  /* 0x0000003820147223 */ /* 0x0a0fe2000000002d */
[----:B------:R-:W-:Y:S01]  /*42e0*/  FFMA R9, R25, R9, R8 ;  /* 0x0000000919097223 */ /* 0x000fe20000000008 */
[-C--:B------:R-:W-:Y:S01]  /*42f0*/  FFMA R12, R36, R56.reuse, R85 ;  /* 0x00000038240c7223 */ /* 0x080fe20000000055 */
[----:B------:R-:W-:Y:S01]  /*4300*/  FFMA R14, R16, R56, R51 ;  /* 0x00000038100e7223 */ /* 0x000fe20000000033 */
[----:B------:R-:W-:Y:S01]  /*4310*/  FFMA R8, R34, R10, R7 ;  /* 0x0000000a22087223 */ /* 0x000fe20000000007 */
[----:B------:R-:W-:Y:S01]  /*4320*/  FFMA R56, R24, R56, R21 ;  /* 0x0000003818387223 */ /* 0x000fe20000000015 */
[-C--:B------:R-:W-:Y:S01]  /*4330*/  FFMA R7, R33, R57.reuse, R20 ;  /* 0x0000003921077223 */ /* 0x080fe20000000014 */
[-C--:B0-----:R-:W-:Y:S01]  /*4340*/  FFMA R32, R32, R52.reuse, R47 ;  /* 0x0000003420207223 */ /* 0x081fe2000000002f */
[-C--:B------:R-:W-:Y:S01]  /*4350*/  FFMA R24, R24, R52.reuse, R23 ;  /* 0x0000003418187223 */ /* 0x080fe20000000017 */
[----:B------:R-:W-:Y:S04]  /*4360*/  LDS.128 R44, [R63+0x40d0] ;  /* 0x0040d0003f2c7984 */ /* 0x000fe80000000c00 */
[----:B------:R-:W0:Y:S01]  /*4370*/  LDS.128 R20, [R64+0x1d0] ;  /* 0x0001d00040147984 */ /* 0x000e220000000c00 */
[----:B------:R-:W-:Y:S01]  /*4380*/  FFMA R16, R16, R52, R43 ;  /* 0x0000003410107223 */ /* 0x000fe2000000002b */
[-C--:B------:R-:W-:Y:S01]  /*4390*/  FFMA R86, R38, R10.reuse, R29 ;  /* 0x0000000a26567223 */ /* 0x080fe2000000001d */
[-C--:B------:R-:W-:Y:S01]  /*43a0*/  FFMA R84, R18, R10.reuse, R13 ;  /* 0x0000000a12547223 */ /* 0x080fe2000000000d */
[----:B------:R-:W-:Y:S01]  /*43b0*/  FFMA R10, R26, R10, R9 ;  /* 0x0000000a1a0a7223 */ /* 0x000fe20000000009 */
[-C--:B------:R-:W-:Y:S01]  /*43c0*/  FFMA R9, R17, R57.reuse, R14 ;  /* 0x0000003911097223 */ /* 0x080fe2000000000e */
[----:B------:R-:W-:Y:S01]  /*43d0*/  FFMA R36, R36, R52, R15 ;  /* 0x0000003424247223 */ /* 0x000fe2000000000f */
[----:B------:R-:W-:Y:S01]  /*43e0*/  FFMA R13, R37, R57, R12 ;  /* 0x00000039250d7223 */ /* 0x000fe2000000000c */
[----:B------:R-:W-:Y:S01]  /*43f0*/  FFMA R17, R17, R53, R16 ;  /* 0x0000003511117223 */ /* 0x000fe20000000010 */
[----:B------:R-:W-:Y:S01]  /*4400*/  FFMA R57, R25, R57, R56 ;  /* 0x0000003919397223 */ /* 0x000fe20000000038 */
[----:B------:R-:W1:Y:S01]  /*4410*/  LDS.128 R40, [R64+0x2d0] ;  /* 0x0002d00040287984 */ /* 0x000e620000000c00 */
[-C--:B------:R-:W-:Y:S01]  /*4420*/  FFMA R88, R18, R58.reuse, R9 ;  /* 0x0000003a12587223 */ /* 0x080fe20000000009 */
[-C--:B------:R-:W-:Y:S01]  /*4430*/  FFMA R37, R37, R53.reuse, R36 ;  /* 0x0000003525257223 */ /* 0x080fe20000000024 */
[-C--:B------:R-:W-:Y:S01]  /*4440*/  FFMA R33, R33, R53.reuse, R32 ;  /* 0x0000003521217223 */ /* 0x080fe20000000020 */
[----:B------:R-:W-:Y:S01]  /*4450*/  FFMA R25, R25, R53, R24 ;  /* 0x0000003519197223 */ /* 0x000fe20000000018 */
[-C--:B------:R-:W-:Y:S01]  /*4460*/  FFMA R90, R38, R58.reuse, R13 ;  /* 0x0000003a265a7223 */ /* 0x080fe2000000000d */
[----:B------:R-:W-:Y:S01]  /*4470*/  FFMA R56, R34, R58, R7 ;  /* 0x0000003a22387223 */ /* 0x000fe20000000007 */
[----:B------:R-:W-:Y:S01]  /*4480*/  FFMA R18, R18, R54, R17 ;  /* 0x0000003612127223 */ /* 0x000fe20000000011 */
[----:B------:R-:W-:Y:S01]  /*4490*/  FFMA R58, R26, R58, R57 ;  /* 0x0000003a1a3a7223 */ /* 0x000fe20000000039 */
[----:B------:R-:W2:Y:S01]  /*44a0*/  LDS.128 R48, [R64+0xd0] ;  /* 0x0000d00040307984 */ /* 0x000ea20000000c00 */
[-C--:B------:R-:W-:Y:S01]  /*44b0*/  FFMA R7, R27, R11.reuse, R10 ;  /* 0x0000000b1b077223 */ /* 0x080fe2000000000a */
[-C--:B------:R-:W-:Y:S01]  /*44c0*/  FFMA R17, R35, R11.reuse, R8 ;  /* 0x0000000b23117223 */ /* 0x080fe20000000008 */
[-C--:B------:R-:W-:Y:S01]  /*44d0*/  FFMA R29, R19, R11.reuse, R84 ;  /* 0x0000000b131d7223 */ /* 0x080fe20000000054 */
[----:B------:R-:W-:Y:S01]  /*44e0*/  FFMA R79, R39, R11, R86 ;  /* 0x0000000b274f7223 */ /* 0x000fe20000000056 */
[-C--:B------:R-:W-:Y:S01]  /*44f0*/  FFMA R53, R19, R31.reuse, R28 ;  /* 0x0000001f13357223 */ /* 0x080fe2000000001c */
[----:B------:R-:W3:Y:S01]  /*4500*/  LDS.128 R8, [R63+0x41d0] ;  /* 0x0041d0003f087984 */ /* 0x000ee20000000c00 */
[-C--:B------:R-:W-:Y:S01]  /*4510*/  FFMA R38, R38, R54.reuse, R37 ;  /* 0x0000003626267223 */ /* 0x080fe20000000025 */
[-C--:B------:R-:W-:Y:S01]  /*4520*/  FFMA R34, R34, R54.reuse, R33 ;  /* 0x0000003622227223 */ /* 0x080fe20000000021 */
[----:B------:R-:W-:Y:S01]  /*4530*/  FFMA R26, R26, R54, R25 ;  /* 0x000000361a1a7223 */ /* 0x000fe20000000019 */
[----:B------:R-:W4:Y:S01]  /*4540*/  LDS.128 R12, [R64+0x3d0] ;  /* 0x0003d000400c7984 */ /* 0x000f220000000c00 */
        /* <DEDUP_REMOVED lines=15> */
[-C--:B------:R-:W-:Y:S01]  /*4640*/  FFMA R83, R21, R45.reuse, R16 ;  /* 0x0000002d15537223 */ /* 0x080fe20000000010 */
[C---:B--2---:R-:W-:Y:S02]  /*4650*/  FFMA R6, R48.reuse, R44, R33 ;  /* 0x0000002c30067223 */ /* 0x044fe40000000021 */
[----:B------:R-:W-:Y:S01]  /*4660*/  FFMA R33, R41, R45, R18 ;  /* 0x0000002d29217223 */ /* 0x000fe20000000012 */
[-C--:B---3--:R-:W-:Y:S01]  /*4670*/  FFMA R16, R48, R8.reuse, R79 ;  /* 0x0000000830107223 */ /* 0x088fe2000000004f */
[-C--:B------:R-:W-:Y:S01]  /*4680*/  FFMA R24, R40, R8.reuse, R17 ;  /* 0x0000000828187223 */ /* 0x080fe20000000011 */
[-C--:B------:R-:W-:Y:S01]  /*4690*/  FFMA R18, R20, R8.reuse, R29 ;  /* 0x0000000814127223 */ /* 0x080fe2000000001d */
[C---:B----4-:R-:W-:Y:S01]  /*46a0*/  FFMA R8, R12.reuse, R8, R7 ;  /* 0x000000080c087223 */ /* 0x050fe20000000007 */
[----:B------:R-:W-:Y:S01]  /*46b0*/  FFMA R44, R12, R44, R87 ;  /* 0x0000002c0c2c7223 */ /* 0x000fe20000000057 */
[-C--:B------:R-:W-:Y:S01]  /*46c0*/  FFMA R29, R49, R9.reuse, R16 ;  /* 0x00000009311d7223 */ /* 0x080fe20000000010 */
[----:B------:R-:W-:Y:S01]  /*46d0*/  FFMA R7, R41, R9, R24 ;  /* 0x0000000929077223 */ /* 0x000fe20000000018 */
[----:B------:R-:W-:Y:S01]  /*46e0*/  FFMA R87, R49, R45, R6 ;  /* 0x0000002d31577223 */ /* 0x000fe20000000006 */
[-C--:B------:R-:W-:Y:S01]  /*46f0*/  FFMA R17, R21, R9.reuse, R18 ;  /* 0x0000000915117223 */ /* 0x080fe20000000012 */
[----:B------:R-:W-:Y:S01]  /*4700*/  FFMA R6, R42, R46, R33 ;  /* 0x0000002e2a067223 */ /* 0x000fe20000000021 */
[-C--:B-----5:R-:W-:Y:S01]  /*4710*/  FFMA R16, R48, R56.reuse, R85 ;  /* 0x0000003830107223 */ /* 0x0a0fe20000000055 */
[-C--:B------:R-:W-:Y:S01]  /*4720*/  FFMA R24, R40, R56.reuse, R31 ;  /* 0x0000003828187223 */ /* 0x080fe2000000001f */
[----:B------:R-:W-:Y:S01]  /*4730*/  FFMA R18, R20, R56, R37 ;  /* 0x0000003814127223 */ /* 0x000fe20000000025 */
[-C--:B0-----:R-:W-:Y:S01]  /*4740*/  FFMA R48, R48, R52.reuse, R39 ;  /* 0x0000003430307223 */ /* 0x081fe20000000027 */
[----:B------:R-:W-:Y:S01]  /*4750*/  FFMA R40, R40, R52, R35 ;  /* 0x0000003428287223 */ /* 0x000fe20000000023 */
[----:B------:R-:W-:Y:S04]  /*4760*/  LDS.128 R36, [R64+0xe0] ;  /* 0x0000e00040247984 */ /* 0x000fe80000000c00 */
[----:B------:R-:W0:Y:S01]  /*4770*/  LDS.128 R32, [R63+0x40e0] ;  /* 0x0040e0003f207984 */ /* 0x000e220000000c00 */
[----:B------:R-:W-:Y:S01]  /*4780*/  FFMA R9, R13, R9, R8 ;  /* 0x000000090d097223 */ /* 0x000fe20000000008 */
[----:B------:R-:W-:Y:S01]  /*4790*/  FFMA R84, R22, R10, R17 ;  /* 0x0000000a16547223 */ /* 0x000fe20000000011 */
        /* <DEDUP_REMOVED lines=18> */
[-C--:B------:R-:W-:Y:S01]  /*48c0*/  FFMA R88, R22, R58.reuse, R9 ;  /* 0x0000003a16587223 */ /* 0x080fe20000000009 */
[----:B------:R-:W-:Y:S02]  /*48d0*/  FFMA R56, R42, R58, R7 ;  /* 0x0000003a2a387223 */ /* 0x000fe40000000007 */
        /* <DEDUP_REMOVED lines=15> */
[C---:B------:R-:W-:Y:S02]  /*49d0*/  FFMA R87, R15.reuse, R47, R46 ;  /* 0x0000002f0f577223 */ /* 0x040fe4000000002e */
[----:B------:R-:W5:Y:S01]  /*49e0*/  LDS.128 R44, [R63+0x42e0] ;  /* 0x0042e0003f2c7984 */ /* 0x000f620000000c00 */
        /* <DEDUP_REMOVED lines=15> */
[----:B---3--:R-:W-:Y:S01]  /*4ae0*/  FFMA R32, R24, R32, R87 ;  /* 0x0000002018207223 */ /* 0x008fe20000000057 */
[-C--:B------:R-:W-:Y:S01]  /*4af0*/  FFMA R87, R37, R33.reuse, R6 ;  /* 0x0000002125577223 */ /* 0x080fe20000000006 */
[-C--:B------:R-:W-:Y:S02]  /*4b00*/  FFMA R79, R29, R33.reuse, R14 ;  /* 0x000000211d4f7223 */ /* 0x080fe4000000000e */
[----:B------:R-:W-:Y:S01]  /*4b10*/  FFMA R33, R25, R33, R32 ;  /* 0x0000002119217223 */ /* 0x000fe20000000020 */
[-C--:B------:R-:W-:Y:S01]  /*4b20*/  FFMA R82, R38, R34.reuse, R87 ;  /* 0x0000002226527223 */ /* 0x080fe20000000057 */
[-C--:B------:R-:W-:Y:S01]  /*4b30*/  FFMA R32, R18, R34.reuse, R85 ;  /* 0x0000002212207223 */ /* 0x080fe20000000055 */
[----:B------:R-:W-:Y:S01]  /*4b40*/  FFMA R6, R30, R34, R79 ;  /* 0x000000221e067223 */ /* 0x000fe2000000004f */
[-C--:B----4-:R-:W-:Y:S01]  /*4b50*/  FFMA R12, R36, R8.reuse, R83 ;  /* 0x00000008240c7223 */ /* 0x090fe20000000053 */
[-C--:B------:R-:W-:Y:S01]  /*4b60*/  FFMA R14, R16, R8.reuse, R41 ;  /* 0x00000008100e7223 */ /* 0x080fe20000000029 */
[-C--:B------:R-:W-:Y:S01]  /*4b70*/  FFMA R20, R28, R8.reuse, R13 ;  /* 0x000000081c147223 */ /* 0x080fe2000000000d */
[----:B------:R-:W-:Y:S01]  /*4b80*/  FFMA R8, R24, R8, R7 ;  /* 0x0000000818087223 */ /* 0x000fe20000000007 */
[----:B------:R-:W-:Y:S01]  /*4b90*/  FFMA R34, R26, R34, R33 ;  /* 0x000000221a227223 */ /* 0x000fe20000000021 */
[-C--:B------:R-:W-:Y:S01]  /*4ba0*/  FFMA R33, R37, R9.reuse, R12 ;  /* 0x0000000925217223 */ /* 0x080fe2000000000c */
[-C--:B------:R-:W-:Y:S01]  /*4bb0*/  FFMA R13, R17, R9.reuse, R14 ;  /* 0x00000009110d7223 */ /* 0x080fe2000000000e */
[-C--:B------:R-:W-:Y:S01]  /*4bc0*/  FFMA R7, R29, R9.reuse, R20 ;  /* 0x000000091d077223 */ /* 0x080fe20000000014 */
[----:B------:R-:W-:Y:S01]  /*4bd0*/  FFMA R9, R25, R9, R8 ;  /* 0x0000000919097223 */ /* 0x000fe20000000008 */
[----:B-----5:R-:W-:Y:S01]  /*4be0*/  FFMA R8, R36, R44, R59 ;  /* 0x0000002c24087223 */ /* 0x020fe2000000003b */
[-C--:B------:R-:W-:Y:S01]  /*4bf0*/  FFMA R88, R38, R10.reuse, R33 ;  /* 0x0000000a26587223 */ /* 0x080fe20000000021 */
[-C--:B------:R-:W-:Y:S01]  /*4c00*/  FFMA R86, R18, R10.reuse, R13 ;  /* 0x0000000a12567223 */ /* 0x080fe2000000000d */
        /* <DEDUP_REMOVED lines=9> */
[-C--:B0-----:R-:W-:Y:S01]  /*4ca0*/  FFMA R16, R16, R52.reuse, R23 ;  /* 0x0000003410107223 */ /* 0x081fe20000000017 */
[----:B------:R-:W-:Y:S01]  /*4cb0*/  FFMA R28, R28, R52, R43 ;  /* 0x000000341c1c7223 */ /* 0x000fe2000000002b */
[----:B------:R-:W-:Y:S01]  /*4cc0*/  LDS.128 R56, [R63+0x40f0] ;  /* 0x0040f0003f387984 */ /* 0x000fe20000000c00 */
[----:B------:R-:W-:Y:S01]  /*4cd0*/  FFMA R44, R38, R46, R13 ;  /* 0x0000002e262c7223 */ /* 0x000fe2000000000d */
[----:B------:R-:W-:-:S02]  /*4ce0*/  FFMA R24, R24, R52, R15 ;  /* 0x0000003418187223 */ /* 0x000fc4000000000f */
[----:B------:R-:W0:Y:S01]  /*4cf0*/  LDS.128 R20, [R64+0x1f0] ;  /* 0x0001f00040147984 */ /* 0x000e220000000c00 */
[----:B------:R-:W-:-:S03]  /*4d00*/  FFMA R36, R36, R52, R51 ;  /* 0x0000003424247223 */ /* 0x000fc60000000033 */
        /* <DEDUP_REMOVED lines=18> */
[----:B------:R-:W-:Y:S01]  /*4e30*/  FFMA R83, R19, R47, R10 ;  /* 0x0000002f13537223 */ /* 0x000fe2000000000a */
[C---:B------:R-:W-:Y:S01]  /*4e40*/  FFMA R7, R27.reuse, R11, R90 ;  /* 0x0000000b1b077223 */ /* 0x040fe2000000005a */
[-C--:B------:R-:W-:Y:S01]  /*4e50*/  FFMA R30, R30, R54.reuse, R29 ;  /* 0x000000361e1e7223 */ /* 0x080fe2000000001d */
[C---:B------:R-:W-:Y:S01]  /*4e60*/  FFMA R29, R27.reuse, R47, R46 ;  /* 0x0000002f1b1d7223 */ /* 0x040fe2000000002e */
[----:B------:R-:W-:Y:S01]  /*4e70*/  FFMA R79, R27, R55, R26 ;  /* 0x000000371b4f7223 */ /* 0x000fe2000000001a */
[----:B------:R-:W-:Y:S01]  /*4e80*/  FFMA R38, R38, R54, R37 ;  /* 0x0000003626267223 */ /* 0x000fe20000000025 */
[-C--:B0-----:R-:W-:Y:S01]  /*4e90*/  FFMA R8, R20, R56.reuse, R45 ;  /* 0x0000003814087223 */ /* 0x081fe2000000002d */
[----:B-1----:R-:W-:-:S03]  /*4ea0*/  FFMA R10, R40, R56, R89 ;  /* 0x00000038280a7223 */ /* 0x002fc60000000059 */
[-C--:B------:R-:W-:Y:S01]  /*4eb0*/  FFMA R27, R21, R57.reuse, R8 ;  /* 0x00000039151b7223 */ /* 0x080fe20000000008 */
[-C--:B--2---:R-:W-:Y:S01]  /*4ec0*/  FFMA R6, R12, R56.reuse, R17 ;  /* 0x000000380c067223 */ /* 0x084fe20000000011 */
[----:B---3--:R-:W-:Y:S01]  /*4ed0*/  FFMA R56, R48, R56, R25 ;  /* 0x0000003830387223 */ /* 0x008fe20000000019 */
[----:B------:R-:W-:Y:S01]  /*4ee0*/  FFMA R25, R41, R57, R10 ;  /* 0x0000003929197223 */ /* 0x000fe2000000000a */
[C---:B------:R-:W-:Y:S01]  /*4ef0*/  FFMA R37, R19.reuse, R11, R86 ;  /* 0x0000000b13257223 */ /* 0x040fe20000000056 */
[----:B------:R-:W-:Y:S01]  /*4f00*/  FFMA R87, R19, R55, R18 ;  /* 0x0000003713577223 */ /* 0x000fe20000000012 */
[----:B------:R-:W-:Y:S01]  /*4f10*/  FFMA R45, R13, R57, R6 ;  /* 0x000000390d2d7223 */ /* 0x000fe20000000006 */
[----:B------:R-:W0:Y:S01]  /*4f20*/  LDS.128 R16, [R63+0x42f0] ;  /* 0x0042f0003f107984 */ /* 0x000e220000000c00 */
[-C--:B------:R-:W-:Y:S01]  /*4f30*/  FFMA R6, R22, R58.reuse, R27 ;  /* 0x0000003a16067223 */ /* 0x080fe2000000001b */
[-C--:B------:R-:W-:Y:S02]  /*4f40*/  FFMA R46, R42, R58.reuse, R25 ;  /* 0x0000003a2a2e7223 */ /* 0x080fe40000000019 */
[----:B------:R-:W1:Y:S01]  /*4f50*/  LDS.128 R24, [R63+0x43f0] ;  /* 0x0043f0003f187984 */ /* 0x000e620000000c00 */
[----:B------:R-:W-:Y:S01]  /*4f60*/  FFMA R9, R31, R11, R84 ;  /* 0x0000000b1f097223 */ /* 0x000fe20000000054 */
[C---:B------:R-:W-:Y:S01]  /*4f70*/  FFMA R85, R39.reuse, R47, R44 ;  /* 0x0000002f27557223 */ /* 0x040fe2000000002c */
[----:B------:R-:W-:Y:S01]  /*4f80*/  FFMA R44, R14, R58, R45 ;  /* 0x0000003a0e2c7223 */ /* 0x000fe2000000002d */
[-C--:B----4-:R-:W-:Y:S01]  /*4f90*/  FFMA R10, R48, R32.reuse, R7 ;  /* 0x00000020300a7223 */ /* 0x090fe20000000007 */
[-C--:B------:R-:W-:Y:S01]  /*4fa0*/  FFMA R8, R40, R32.reuse, R9 ;  /* 0x0000002028087223 */ /* 0x080fe20000000009 */
[----:B------:R-:W-:Y:S01]  /*4fb0*/  FFMA R11, R39, R11, R88 ;  /* 0x0000000b270b7223 */ /* 0x000fe20000000058 */
[----:B------:R-:W-:Y:S01]  /*4fc0*/  FFMA R45, R23, R59, R6 ;  /* 0x0000003b172d7223 */ /* 0x000fe20000000006 */
[C---:B------:R-:W-:Y:S01]  /*4fd0*/  FFMA R57, R49.reuse, R57, R56 ;  /* 0x0000003931397223 */ /* 0x040fe20000000038 */
[-C--:B------:R-:W-:Y:S01]  /*4fe0*/  FFMA R6, R20, R32.reuse, R37 ;  /* 0x0000002014067223 */ /* 0x080fe20000000025 */
[-C--:B------:R-:W-:Y:S01]  /*4ff0*/  FFMA R7, R49, R33.reuse, R10 ;  /* 0x0000002131077223 */ /* 0x080fe2000000000a */
[-C--:B------:R-:W-:Y:S01]  /*5000*/  FFMA R9, R41, R33.reuse, R8 ;  /* 0x0000002129097223 */ /* 0x080fe20000000008 */
[----:B------:R-:W-:Y:S01]  /*5010*/  FFMA R32, R12, R32, R11 ;  /* 0x000000200c207223 */ /* 0x000fe2000000000b */
[----:B------:R-:W-:Y:S01]  /*5020*/  FFMA R58, R50, R58, R57 ;  /* 0x0000003a323a7223 */ /* 0x000fe20000000039 */
[----:B------:R-:W-:Y:S01]  /*5030*/  FFMA R11, R21, R33, R6 ;  /* 0x00000021150b7223 */ /* 0x000fe20000000006 */
[----:B------:R-:W-:Y:S01]  /*5040*/  IADD3 R80, P0, R80, 0x100, RZ ;  /* 0x0000010050507810 */ /* 0x000fe20007f1e0ff */
[-C--:B------:R-:W-:Y:S01]  /*5050*/  FFMA R8, R50, R34.reuse, R7 ;  /* 0x0000002232087223 */ /* 0x080fe20000000007 */
[-C--:B------:R-:W-:Y:S01]  /*5060*/  FFMA R6, R42, R34.reuse, R9 ;  /* 0x000000222a067223 */ /* 0x080fe20000000009 */
[-C--:B------:R-:W-:Y:S01]  /*5070*/  FFMA R31, R31, R55.reuse, R30 ;  /* 0x000000371f1f7223 */ /* 0x080fe2000000001e */
[----:B------:R-:W-:Y:S01]  /*5080*/  FFMA R39, R39, R55, R38 ;  /* 0x0000003727277223 */ /* 0x000fe20000000026 */
[-C--:B------:R-:W-:Y:S01]  /*5090*/  FFMA R44, R15, R59.reuse, R44 ;  /* 0x0000003b0f2c7223 */ /* 0x080fe2000000002c */
[-C--:B------:R-:W-:Y:S01]  /*50a0*/  FFMA R46, R43, R59.reuse, R46 ;  /* 0x0000003b2b2e7223 */ /* 0x080fe2000000002e */
[C---:B------:R-:W-:Y:S01]  /*50b0*/  FFMA R47, R51.reuse, R59, R58 ;  /* 0x0000003b332f7223 */ /* 0x040fe2000000003a */
[----:B------:R-:W-:Y:S01]  /*50c0*/  IADD3.X R81, RZ, R81, RZ, P0, !PT ;  /* 0x00000051ff517210 */ /* 0x000fe200007fe4ff */
[----:B------:R-:W-:Y:S01]  /*50d0*/  FFMA R10, R22, R34, R11 ;  /* 0x00000022160a7223 */ /* 0x000fe2000000000b */
[-C--:B------:R-:W-:Y:S01]  /*50e0*/  FFMA R59, R51, R35.reuse, R8 ;  /* 0x00000023333b7223 */ /* 0x080fe20000000008 */
[----:B------:R-:W-:Y:S01]  /*50f0*/  FFMA R11, R43, R35, R6 ;  /* 0x000000232b0b7223 */ /* 0x000fe20000000006 */
[----:B------:R-:W-:Y:S01]  /*5100*/  PLOP3.LUT P0, PT, PT, PT, UP0, 0x80, 0x0 ;  /* 0x000000000000781c */ /* 0x000fe20003f0f008 */
[----:B------:R-:W-:Y:S01]  /*5110*/  FFMA R33, R13, R33, R32 ;  /* 0x000000210d217223 */ /* 0x000fe20000000020 */
[-C--:B0-----:R-:W-:Y:S01]  /*5120*/  FFMA R28, R48, R16.reuse, R29 ;  /* 0x00000010301c7223 */ /* 0x081fe2000000001d */
[-C--:B------:R-:W-:Y:S01]  /*5130*/  FFMA R8, R40, R16.reuse, R53 ;  /* 0x0000001028087223 */ /* 0x080fe20000000035 */
[-C--:B------:R-:W-:Y:S01]  /*5140*/  FFMA R6, R20, R16.reuse, R83 ;  /* 0x0000001014067223 */ /* 0x080fe20000000053 */
[----:B------:R-:W-:Y:S01]  /*5150*/  FFMA R16, R12, R16, R85 ;  /* 0x000000100c107223 */ /* 0x000fe20000000055 */
[-C--:B-1----:R-:W-:Y:S01]  /*5160*/  FFMA R48, R48, R24.reuse, R79 ;  /* 0x0000001830307223 */ /* 0x082fe2000000004f */
        /* <DEDUP_REMOVED lines=20> */
[----:B------:R-:W-:Y:S01]  /*52b0*/  IADD3 R72, P1, R72, 0x100, RZ ;  /* 0x0000010048487810 */ /* 0x000fe20007f3e0ff */
[----:B------:R-:W-:Y:S01]  /*52c0*/  UPLOP3.LUT UP0, UPT, UPT, UPT, UPT, 0x40, 0x0 ;  /* 0x000000000000789c */ /* 0x000fe20003f0e870 */
[----:B------:R-:W-:-:S02]  /*52d0*/  IADD3 R74, P2, R74, 0x100, RZ ;  /* 0x000001004a4a7810 */ /* 0x000fc40007f5e0ff */
[----:B------:R-:W-:Y:S02]  /*52e0*/  IADD3 R76, P3, R76, 0x100, RZ ;  /* 0x000001004c4c7810 */ /* 0x000fe40007f7e0ff */
[----:B------:R-:W-:Y:S01]  /*52f0*/  IADD3 R78, P4, R78, 0x100, RZ ;  /* 0x000001004e4e7810 */ /* 0x000fe20007f9e0ff */
[C---:B------:R-:W-:Y:S01]  /*5300*/  FFMA R57, R15.reuse, R35, R34 ;  /* 0x000000230f397223 */ /* 0x040fe20000000022 */
[----:B------:R-:W-:Y:S01]  /*5310*/  FFMA R6, R15, R19, R6 ;  /* 0x000000130f067223 */ /* 0x000fe20000000006 */
        /* <DEDUP_REMOVED lines=8> */
[----:B------:R-:W-:-:S02]  /*53a0*/  IADD3.X R71, RZ, R71, RZ, P1, !PT ;  /* 0x00000047ff477210 */ /* 0x000fc40000ffe4ff */
[----:B------:R-:W-:Y:S02]  /*53b0*/  IADD3.X R73, RZ, R73, RZ, P2, !PT ;  /* 0x00000049ff497210 */ /* 0x000fe400017fe4ff */
[----:B------:R-:W-:Y:S02]  /*53c0*/  IADD3.X R75, RZ, R75, RZ, P3, !PT ;  /* 0x0000004bff4b7210 */ /* 0x000fe40001ffe4ff */
[----:B------:R-:W-:Y:S01]  /*53d0*/  IADD3.X R77, RZ, R77, RZ, P4, !PT ;  /* 0x0000004dff4d7210 */ /* 0x000fe200027fe4ff */
[----:B------:R-:W-:Y:S01]  /*53e0*/  @!P0 CALL.REL.NOINC `(.L_x_0) ;  /* 0x0000001000008944 */ /* 0x000fe20003c00000 */
[----:B------:R-:W-:Y:S05]  /*53f0*/  BRA `(.L_x_1) ;  /* 0xffffb5b000007947 */ /* 0x000fea000383ffff */
.L_x_0:
[----:B------:R-:W0:Y:S01]  /*5400*/  S2R R14, SR_TID.X ;  /* 0x00000000000e7919 */ /* 0x000e220000002100 */
[----:B------:R-:W-:Y:S01]  /*5410*/  SHF.R.S32.HI R75, RZ, 0x1f, R70 ;  /* 0x0000001fff4b7819 */ /* 0x000fe20000011446 */
[----:B------:R-:W-:Y:S01]  /*5420*/  UPLOP3.LUT UP0, UPT, UPT, UPT, UPT, 0x80, 0x0 ;  /* 0x000000000000789c */ /* 0x000fe20003f0f070 */
[----:B------:R-:W-:Y:S02]  /*5430*/  LEA R72, P0, R70, c[0x0][0x170], 0x2 ;  /* 0x00005c0046487a11 */ /* 0x000fe400078010ff */
[----:B------:R-:W-:-:S02]  /*5440*/  LEA R74, P1, R69, c[0x0][0x170], 0x2 ;  /* 0x00005c00454a7a11 */ /* 0x000fc400078210ff */
[----:B------:R-:W-:Y:S02]  /*5450*/  LEA.HI.X R75, R70, c[0x0][0x174], R75, 0x2, P0 ;  /* 0x00005d00464b7a11 */ /* 0x000fe400000f144b */
[----:B------:R-:W-:Y:S02]  /*5460*/  LOP3.LUT R70, R0, 0x2, RZ, 0xfc, !PT ;  /* 0x0000000200467812 */ /* 0x000fe400078efcff */
[----:B0-----:R-:W-:Y:S02]  /*5470*/  SHF.L.U32 R71, R14, 0x2, RZ ;  /* 0x000000020e477819 */ /* 0x001fe400000006ff */
[----:B------:R-:W-:Y:S02]  /*5480*/  SHF.R.U32.HI R73, RZ, 0x4, R14 ;  /* 0x00000004ff497819 */ /* 0x000fe4000001160e */
[----:B------:R-:W-:Y:S02]  /*5490*/  LOP3.LUT R71, R71, 0x3c, RZ, 0xc0, !PT ;  /* 0x0000003c47477812 */ /* 0x000fe400078ec0ff */
[----:B------:R-:W-:-:S02]  /*54a0*/  SHF.R.S32.HI R14, RZ, 0x1f, R69 ;  /* 0x0000001fff0e7819 */ /* 0x000fc40000011445 */
[----:B------:R-:W-:Y:S02]  /*54b0*/  LEA R78, P2, R71, c[0x0][0x178], 0x2 ;  /* 0x00005e00474e7a11 */ /* 0x000fe400078410ff */
[----:B------:R-:W-:Y:S02]  /*54c0*/  SGXT.U32 R73, R73, 0x4 ;  /* 0x000000044949781a */ /* 0x000fe40000000000 */
[----:B------:R-:W-:Y:S02]  /*54d0*/  LEA.HI.X R77, R69, c[0x0][0x174], R14, 0x2, P1 ;  /* 0x00005d00454d7a11 */ /* 0x000fe400008f140e */
[----:B------:R-:W-:Y:S02]  /*54e0*/  LOP3.LUT R69, R2, 0x10, R73, 0xfe, !PT ;  /* 0x0000001002457812 */ /* 0x000fe400078efe49 */
[----:B------:R-:W-:-:S02]  /*54f0*/  IADD3.X R79, RZ, c[0x0][0x17c], RZ, P2, !PT ;  /* 0x00005f00ff4f7a10 */ /* 0x000fc400017fe4ff */
.L_x_3:
[----:B------:R-:W-:Y:S01]  /*5500*/  MOV R16, R72 ;  /* 0x0000004800107202 */ /* 0x000fe20000000f00 */
[----:B------:R-:W-:Y:S01]  /*5510*/  ULDC.64 UR4, c[0x0][0x118] ;  /* 0x0000460000047ab9 */ /* 0x000fe20000000a00 */
[----:B------:R-:W-:-:S02]  /*5520*/  MOV R17, R75 ;  /* 0x0000004b00117202 */ /* 0x000fc40000000f00 */
[----:B------:R-:W-:Y:S02]  /*5530*/  MOV R22, R60 ;  /* 0x0000003c00167202 */ /* 0x000fe40000000f00 */
[----:B------:R-:W-:Y:S02]  /*5540*/  MOV R23, R5 ;  /* 0x0000000500177202 */ /* 0x000fe40000000f00 */
[----:B------:R-:W-:Y:S01]  /*5550*/  MOV R76, R74 ;  /* 0x0000004a004c7202 */ /* 0x000fe20000000f00 */
[----:B------:R-:W2:Y:S01]  /*5560*/  LDG.E.128 R16, [R16.64] ;  /* 0x0000000410107981 */ /* 0x000ea2000c1e1d00 */
[----:B------:R-:W-:Y:S02]  /*5570*/  MOV R20, R62 ;  /* 0x0000003e00147202 */ /* 0x000fe40000000f00 */
        /* <DEDUP_REMOVED lines=23> */
[----:B0-----:R-:W-:-:S04]  /*56f0*/  FFMA R10, R20, R48, R10 ;  /* 0x00000030140a7223 */ /* 0x001fc8000000000a */
[----:B------:R-:W-:Y:S01]  /*5700*/  FFMA R55, R21, R49, R10 ;  /* 0x0000003115377223 */ /* 0x000fe2000000000a */
[----:B-1----:R-:W-:-:S03]  /*5710*/  FFMA R52, R32, R48, R59 ;  /* 0x0000003020347223 */ /* 0x002fc6000000003b */
[----:B------:R-:W-:Y:S01]  /*5720*/  FFMA R10, R22, R50, R55 ;  /* 0x00000032160a7223 */ /* 0x000fe20000000037 */
[-C--:B--2---:R-:W-:Y:S01]  /*5730*/  FFMA R14, R28, R48.reuse, R11 ;  /* 0x000000301c0e7223 */ /* 0x084fe2000000000b */
[----:B------:R-:W-:Y:S01]  /*5740*/  FFMA R11, R33, R49, R52 ;  /* 0x00000031210b7223 */ /* 0x000fe20000000034 */
[----:B---3--:R-:W-:Y:S01]  /*5750*/  FFMA R48, R24, R48, R57 ;  /* 0x0000003018307223 */ /* 0x008fe20000000039 */
[----:B------:R-:W-:Y:S01]  /*5760*/  FFMA R59, R23, R51, R10 ;  /* 0x00000033173b7223 */ /* 0x000fe2000000000a */
[-C--:B------:R-:W-:Y:S01]  /*5770*/  FFMA R53, R29, R49.reuse, R14 ;  /* 0x000000311d357223 */ /* 0x080fe2000000000e */
[-C--:B----4-:R-:W-:Y:S01]  /*5780*/  FFMA R10, R20, R16.reuse, R7 ;  /* 0x00000010140a7223 */ /* 0x090fe20000000007 */
[-C--:B------:R-:W-:Y:S01]  /*5790*/  FFMA R8, R28, R16.reuse, R8 ;  /* 0x000000101c087223 */ /* 0x080fe20000000008 */
[-C--:B------:R-:W-:Y:S01]  /*57a0*/  FFMA R6, R24, R16.reuse, R6 ;  /* 0x0000001018067223 */ /* 0x080fe20000000006 */
[----:B------:R-:W-:Y:S01]  /*57b0*/  FFMA R49, R25, R49, R48 ;  /* 0x0000003119317223 */ /* 0x000fe20000000030 */
[----:B------:R-:W-:Y:S01]  /*57c0*/  FFMA R16, R32, R16, R9 ;  /* 0x0000001020107223 */ /* 0x000fe20000000009 */
[-C--:B------:R-:W-:Y:S01]  /*57d0*/  FFMA R9, R21, R17.reuse, R10 ;  /* 0x0000001115097223 */ /* 0x080fe2000000000a */
[-C--:B------:R-:W-:Y:S01]  /*57e0*/  FFMA R7, R29, R17.reuse, R8 ;  /* 0x000000111d077223 */ /* 0x080fe20000000008 */
[----:B------:R-:W-:Y:S01]  /*57f0*/  FFMA R48, R34, R50, R11 ;  /* 0x0000003222307223 */ /* 0x000fe2000000000b */
[-C--:B-----5:R-:W-:Y:S01]  /*5800*/  FFMA R10, R32, R36.reuse, R47 ;  /* 0x00000024200a7223 */ /* 0x0a0fe2000000002f */
[-C--:B------:R-:W-:Y:S01]  /*5810*/  FFMA R46, R28, R36.reuse, R46 ;  /* 0x000000241c2e7223 */ /* 0x080fe2000000002e */
[----:B------:R-:W-:Y:S01]  /*5820*/  FFMA R8, R20, R36, R45 ;  /* 0x0000002414087223 */ /* 0x000fe2000000002d */
[----:B------:R-:W-:Y:S01]  /*5830*/  FFMA R14, R30, R50, R53 ;  /* 0x000000321e0e7223 */ /* 0x000fe20000000035 */
        /* <DEDUP_REMOVED lines=19> */
[C---:B------:R-:W-:Y:S01]  /*5970*/  FFMA R17, R33.reuse, R37, R10 ;  /* 0x0000002521117223 */ /* 0x040fe2000000000a */
[-C--:B------:R-:W-:Y:S01]  /*5980*/  FFMA R83, R33, R41.reuse, R32 ;  /* 0x0000002921537223 */ /* 0x080fe20000000020 */
[----:B------:R-:W-:Y:S01]  /*5990*/  LDS.128 R44, [R64+0x310] ;  /* 0x00031000402c7984 */ /* 0x000fe20000000c00 */
[-C--:B------:R-:W-:Y:S01]  /*59a0*/  FFMA R87, R29, R41.reuse, R28 ;  /* 0x000000291d577223 */ /* 0x080fe2000000001c */
[----:B------:R-:W-:Y:S01]  /*59b0*/  FFMA R25, R25, R41, R24 ;  /* 0x0000002919197223 */ /* 0x000fe20000000018 */
[-C--:B------:R-:W-:Y:S01]  /*59c0*/  FFMA R33, R31, R19.reuse, R6 ;  /* 0x000000131f217223 */ /* 0x080fe20000000006 */
[----:B------:R-:W0:Y:S01]  /*59d0*/  LDS.128 R48, [R63+0x4110] ;  /* 0x004110003f307984 */ /* 0x000e220000000c00 */
[----:B------:R-:W-:Y:S01]  /*59e0*/  FFMA R41, R27, R19, R52 ;  /* 0x000000131b297223 */ /* 0x000fe20000000034 */
[----:B------:R-:W-:-:S02]  /*59f0*/  FFMA R6, R26, R38, R55 ;  /* 0x000000261a067223 */ /* 0x000fc40000000037 */
[----:B------:R-:W1:Y:S01]  /*5a00*/  LDS.128 R12, [R64+0x210] ;  /* 0x00021000400c7984 */ /* 0x000e620000000c00 */
[----:B------:R-:W-:-:S03]  /*5a10*/  FFMA R20, R22, R38, R53 ;  /* 0x0000002616147223 */ /* 0x000fc60000000035 */
[----:B------:R-:W2:Y:S04]  /*5a20*/  LDS.128 R8, [R64+0x110] ;  /* 0x0001100040087984 */ /* 0x000ea80000000c00 */
[----:B------:R-:W3:Y:S01]  /*5a30*/  LDS.128 R52, [R64+0x10] ;  /* 0x0000100040347984 */ /* 0x000ee20000000c00 */
[-C--:B------:R-:W-:Y:S01]  /*5a40*/  FFMA R24, R30, R38.reuse, R7 ;  /* 0x000000261e187223 */ /* 0x080fe20000000007 */
[-C--:B------:R-:W-:Y:S01]  /*5a50*/  FFMA R29, R35, R19.reuse, R18 ;  /* 0x00000013231d7223 */ /* 0x080fe20000000012 */
[C---:B------:R-:W-:Y:S01]  /*5a60*/  FFMA R37, R23.reuse, R19, R16 ;  /* 0x0000001317257223 */ /* 0x040fe20000000010 */
[----:B------:R-:W-:Y:S01]  /*5a70*/  FFMA R38, R34, R38, R17 ;  /* 0x0000002622267223 */ /* 0x000fe20000000011 */
[-C--:B------:R-:W-:Y:S01]  /*5a80*/  FFMA R22, R22, R42.reuse, R21 ;  /* 0x0000002a16167223 */ /* 0x080fe20000000015 */
[----:B------:R-:W4:Y:S01]  /*5a90*/  LDS.128 R16, [R63+0x4210] ;  /* 0x004210003f107984 */ /* 0x000f220000000c00 */
[-C--:B------:R-:W-:Y:S01]  /*5aa0*/  FFMA R26, R26, R42.reuse, R25 ;  /* 0x0000002a1a1a7223 */ /* 0x080fe20000000019 */
[-C--:B------:R-:W-:Y:S01]  /*5ab0*/  FFMA R30, R30, R42.reuse, R87 ;  /* 0x0000002a1e1e7223 */ /* 0x080fe20000000057 */
[----:B------:R-:W-:Y:S01]  /*5ac0*/  FFMA R34, R34, R42, R83 ;  /* 0x0000002a22227223 */ /* 0x000fe20000000053 */
[C---:B------:R-:W-:Y:S01]  /*5ad0*/  FFMA R83, R23.reuse, R39, R20 ;  /* 0x0000002717537223 */ /* 0x040fe20000000014 */
[----:B------:R-:W-:Y:S01]  /*5ae0*/  FFMA R91, R23, R43, R22 ;  /* 0x0000002b175b7223 */ /* 0x000fe20000000016 */
[-C--:B------:R-:W-:Y:S01]  /*5af0*/  FFMA R89, R35, R39.reuse, R38 ;  /* 0x0000002723597223 */ /* 0x080fe20000000026 */
[----:B------:R-:W-:Y:S01]  /*5b00*/  FFMA R87, R31, R39, R24 ;  /* 0x000000271f577223 */ /* 0x000fe20000000018 */
[----:B------:R-:W5:Y:S01]  /*5b10*/  LDS.128 R20, [R63+0x4010] ;  /* 0x004010003f147984 */ /* 0x000f620000000c00 */
[-C--:B------:R-:W-:Y:S01]  /*5b20*/  FFMA R35, R35, R43.reuse, R34 ;  /* 0x0000002b23237223 */ /* 0x080fe20000000022 */
[----:B------:R-:W-:Y:S01]  /*5b30*/  FFMA R31, R31, R43, R30 ;  /* 0x0000002b1f1f7223 */ /* 0x000fe2000000001e */
[C---:B------:R-:W-:Y:S01]  /*5b40*/  FFMA R39, R27.reuse, R39, R6 ;  /* 0x000000271b277223 */ /* 0x040fe20000000006 */
[----:B------:R-:W-:-:S02]  /*5b50*/  FFMA R43, R27, R43, R26 ;  /* 0x0000002b1b2b7223 */ /* 0x000fc4000000001a */
[----:B------:R-:W5:Y:S01]  /*5b60*/  LDS.128 R24, [R63+0x4310] ;  /* 0x004310003f187984 */ /* 0x000f620000000c00 */
[-C--:B0-----:R-:W-:Y:S01]  /*5b70*/  FFMA R30, R44, R48.reuse, R85 ;  /* 0x000000302c1e7223 */ /* 0x081fe20000000055 */
[----:B-1----:R-:W-:-:S03]  /*5b80*/  FFMA R28, R12, R48, R81 ;  /* 0x000000300c1c7223 */ /* 0x002fc60000000051 */
[-C--:B------:R-:W-:Y:S01]  /*5b90*/  FFMA R7, R45, R49.reuse, R30 ;  /* 0x000000312d077223 */ /* 0x080fe2000000001e */
[-C--:B--2---:R-:W-:Y:S01]  /*5ba0*/  FFMA R6, R8, R48.reuse, R59 ;  /* 0x0000003008067223 */ /* 0x084fe2000000003b */
[----:B---3--:R-:W-:Y:S01]  /*5bb0*/  FFMA R48, R52, R48, R57 ;  /* 0x0000003034307223 */ /* 0x008fe20000000039 */
[-C--:B------:R-:W-:Y:S02]  /*5bc0*/  FFMA R57, R13, R49.reuse, R28 ;  /* 0x000000310d397223 */ /* 0x080fe4000000001c */
[----:B------:R-:W-:Y:S01]  /*5bd0*/  FFMA R59, R9, R49, R6 ;  /* 0x00000031093b7223 */ /* 0x000fe20000000006 */
[-C--:B------:R-:W-:Y:S01]  /*5be0*/  FFMA R30, R46, R50.reuse, R7 ;  /* 0x000000322e1e7223 */ /* 0x080fe20000000007 */
[-C--:B------:R-:W-:Y:S02]  /*5bf0*/  FFMA R28, R14, R50.reuse, R57 ;  /* 0x000000320e1c7223 */ /* 0x080fe40000000039 */
[----:B------:R-:W-:Y:S01]  /*5c00*/  FFMA R6, R10, R50, R59 ;  /* 0x000000320a067223 */ /* 0x000fe2000000003b */
[-C--:B------:R-:W-:Y:S01]  /*5c10*/  FFMA R81, R47, R51.reuse, R30 ;  /* 0x000000332f517223 */ /* 0x080fe2000000001e */
[-C--:B----4-:R-:W-:Y:S01]  /*5c20*/  FFMA R30, R12, R16.reuse, R33 ;  /* 0x000000100c1e7223 */ /* 0x090fe20000000021 */
[----:B------:R-:W-:Y:S01]  /*5c30*/  FFMA R59, R15, R51, R28 ;  /* 0x000000330f3b7223 */ /* 0x000fe2000000001c */
[-C--:B------:R-:W-:Y:S01]  /*5c40*/  FFMA R28, R8, R16.reuse, R37 ;  /* 0x00000010081c7223 */ /* 0x080fe20000000025 */
[----:B------:R-:W-:Y:S01]  /*5c50*/  FFMA R49, R53, R49, R48 ;  /* 0x0000003135317223 */ /* 0x000fe20000000030 */
[----:B------:R-:W-:Y:S01]  /*5c60*/  FFMA R57, R11, R51, R6 ;  /* 0x000000330b397223 */ /* 0x000fe20000000006 */
[-C--:B------:R-:W-:Y:S01]  /*5c70*/  FFMA R6, R52, R16.reuse, R41 ;  /* 0x0000001034067223 */ /* 0x080fe20000000029 */
[----:B------:R-:W-:Y:S01]  /*5c80*/  FFMA R16, R44, R16, R29 ;  /* 0x000000102c107223 */ /* 0x000fe2000000001d */
[-C--:B------:R-:W-:Y:S01]  /*5c90*/  FFMA R33, R9, R17.reuse, R28 ;  /* 0x0000001109217223 */ /* 0x080fe2000000001c */
[-C--:B------:R-:W-:Y:S01]  /*5ca0*/  FFMA R29, R13, R17.reuse, R30 ;  /* 0x000000110d1d7223 */ /* 0x080fe2000000001e */
[----:B------:R-:W-:Y:S01]  /*5cb0*/  FFMA R50, R54, R50, R49 ;  /* 0x0000003236327223 */ /* 0x000fe20000000031 */
[-C--:B-----5:R-:W-:Y:S01]  /*5cc0*/  FFMA R32, R44, R20.reuse, R89 ;  /* 0x000000142c207223 */ /* 0x0a0fe20000000059 */
        /* <DEDUP_REMOVED lines=17> */
[----:B------:R-:W-:Y:S01]  /*5de0*/  FFMA R17, R13, R21, R30 ;  /* 0x000000150d117223 */ /* 0x000fe2000000001e */
[----:B------:R-:W-:Y:S01]  /*5df0*/  LDS.128 R40, [R63+0x4120] ;  /* 0x004120003f287984 */ /* 0x000fe20000000c00 */
[-C--:B------:R-:W-:Y:S01]  /*5e00*/  FFMA R87, R53, R25.reuse, R24 ;  /* 0x0000001935577223 */ /* 0x080fe20000000018 */
[----:B------:R-:W-:-:S02]  /*5e10*/  FFMA R85, R45, R25, R44 ;  /* 0x000000192d557223 */ /* 0x000fc4000000002c */
[----:B------:R-:W0:Y:S01]  /*5e20*/  LDS.128 R32, [R64+0x220] ;  /* 0x0002200040207984 */ /* 0x000e220000000c00 */
[-C--:B------:R-:W-:Y:S01]  /*5e30*/  FFMA R13, R13, R25.reuse, R12 ;  /* 0x000000190d0d7223 */ /* 0x080fe2000000000c */
[----:B------:R-:W-:Y:S01]  /*5e40*/  FFMA R9, R9, R25, R8 ;  /* 0x0000001909097223 */ /* 0x000fe20000000008 */
[-C--:B------:R-:W-:Y:S01]  /*5e50*/  FFMA R53, R55, R19.reuse, R6 ;  /* 0x0000001337357223 */ /* 0x080fe20000000006 */
[----:B------:R-:W1:Y:S01]  /*5e60*/  LDS.128 R36, [R64+0x320] ;  /* 0x0003200040247984 */ /* 0x000e620000000c00 */
[----:B------:R-:W-:Y:S01]  /*5e70*/  FFMA R25, R15, R19, R48 ;  /* 0x000000130f197223 */ /* 0x000fe20000000030 */
[-C--:B------:R-:W-:Y:S02]  /*5e80*/  FFMA R6, R54, R22.reuse, R51 ;  /* 0x0000001636067223 */ /* 0x080fe40000000033 */
[----:B------:R-:W2:Y:S01]  /*5e90*/  LDS.128 R28, [R64+0x120] ;  /* 0x00012000401c7984 */ /* 0x000ea20000000c00 */
[----:B------:R-:W-:-:S03]  /*5ea0*/  FFMA R8, R10, R22, R49 ;  /* 0x000000160a087223 */ /* 0x000fc60000000031 */
[----:B------:R-:W3:Y:S01]  /*5eb0*/  LDS.128 R48, [R64+0x20] ;  /* 0x0000200040307984 */ /* 0x000ee20000000c00 */
[-C--:B------:R-:W-:Y:S01]  /*5ec0*/  FFMA R45, R47, R19.reuse, R18 ;  /* 0x000000132f2d7223 */ /* 0x080fe20000000012 */
[C---:B------:R-:W-:Y:S01]  /*5ed0*/  FFMA R21, R11.reuse, R19, R16 ;  /* 0x000000130b157223 */ /* 0x040fe20000000010 */
[----:B------:R-:W-:Y:S01]  /*5ee0*/  FFMA R12, R14, R22, R17 ;  /* 0x000000160e0c7223 */ /* 0x000fe20000000011 */
[----:B------:R-:W-:Y:S01]  /*5ef0*/  FFMA R10, R10, R26, R9 ;  /* 0x0000001a0a0a7223 */ /* 0x000fe20000000009 */
[----:B------:R-:W4:Y:S01]  /*5f00*/  LDS.128 R16, [R63+0x4220] ;  /* 0x004220003f107984 */ /* 0x000f220000000c00 */
[----:B------:R-:W-:Y:S01]  /*5f10*/  FFMA R22, R46, R22, R83 ;  /* 0x000000162e167223 */ /* 0x000fe20000000053 */
[-C--:B------:R-:W-:Y:S01]  /*5f20*/  FFMA R14, R14, R26.reuse, R13 ;  /* 0x0000001a0e0e7223 */ /* 0x080fe2000000000d */
[C---:B------:R-:W-:Y:S01]  /*5f30*/  FFMA R83, R11.reuse, R23, R8 ;  /* 0x000000170b537223 */ /* 0x040fe20000000008 */
[----:B------:R-:W-:Y:S01]  /*5f40*/  FFMA R91, R11, R27, R10 ;  /* 0x0000001b0b5b7223 */ /* 0x000fe2000000000a */
[-C--:B------:R-:W-:Y:S01]  /*5f50*/  FFMA R54, R54, R26.reuse, R87 ;  /* 0x0000001a36367223 */ /* 0x080fe20000000057 */
[----:B------:R-:W5:Y:S01]  /*5f60*/  LDS.128 R8, [R63+0x4020] ;  /* 0x004020003f087984 */ /* 0x000f620000000c00 */
[----:B------:R-:W-:Y:S01]  /*5f70*/  FFMA R26, R46, R26, R85 ;  /* 0x0000001a2e1a7223 */ /* 0x000fe20000000055 */
[C---:B------:R-:W-:Y:S01]  /*5f80*/  FFMA R85, R15.reuse, R23, R12 ;  /* 0x000000170f557223 */ /* 0x040fe2000000000c */
[----:B------:R-:W-:-:S02]  /*5f90*/  FFMA R89, R15, R27, R14 ;  /* 0x0000001b0f597223 */ /* 0x000fc4000000000e */
[----:B------:R-:W5:Y:S01]  /*5fa0*/  LDS.128 R12, [R63+0x4320] ;  /* 0x004320003f0c7984 */ /* 0x000f620000000c00 */
[-C--:B------:R-:W-:Y:S01]  /*5fb0*/  FFMA R87, R47, R23.reuse, R22 ;  /* 0x000000172f577223 */ /* 0x080fe20000000016 */
[----:B------:R-:W-:Y:S01]  /*5fc0*/  FFMA R23, R55, R23, R6 ;  /* 0x0000001737177223 */ /* 0x000fe20000000006 */
[-C--:B------:R-:W-:Y:S01]  /*5fd0*/  FFMA R47, R47, R27.reuse, R26 ;  /* 0x0000001b2f2f7223 */ /* 0x080fe2000000001a */
[----:B------:R-:W-:Y:S01]  /*5fe0*/  FFMA R27, R55, R27, R54 ;  /* 0x0000001b371b7223 */ /* 0x000fe20000000036 */
        /* <DEDUP_REMOVED lines=10> */
[----:B------:R-:W-:Y:S01]  /*6090*/  FFMA R59, R35, R43, R20 ;  /* 0x0000002b233b7223 */ /* 0x000fe20000000014 */
[----:B------:R-:W-:Y:S01]  /*60a0*/  FFMA R41, R49, R41, R40 ;  /* 0x0000002931297223 */ /* 0x000fe20000000028 */
        /* <DEDUP_REMOVED lines=10> */
[-C--:B-----5:R-:W-:Y:S01]  /*6150*/  FFMA R24, R36, R8.reuse, R87 ;  /* 0x0000000824187223 */ /* 0x0a0fe20000000057 */
[-C--:B------:R-:W-:Y:S01]  /*6160*/  FFMA R20, R28, R8.reuse, R83 ;  /* 0x000000081c147223 */ /* 0x080fe20000000053 */
[----:B------:R-:W-:Y:S01]  /*6170*/  FFMA R17, R37, R17, R16 ;  /* 0x0000001125117223 */ /* 0x000fe20000000010 */
[----:B------:R-:W-:Y:S01]  /*6180*/  FFMA R22, R32, R8, R85 ;  /* 0x0000000820167223 */ /* 0x000fe20000000055 */
        /* <DEDUP_REMOVED lines=11> */
[----:B------:R-:W-:Y:S01]  /*6240*/  FFMA R7, R51, R43, R42 ;  /* 0x0000002b33077223 */ /* 0x000fe2000000002a */
[-C--:B------:R-:W-:Y:S01]  /*6250*/  FFMA R17, R33, R9.reuse, R22 ;  /* 0x0000000921117223 */ /* 0x080fe20000000016 */
[----:B------:R-:W-:Y:S01]  /*6260*/  LDS.128 R44, [R63+0x4130] ;  /* 0x004130003f2c7984 */ /* 0x000fe20000000c00 */
[----:B------:R-:W-:Y:S01]  /*6270*/  FFMA R9, R49, R9, R8 ;  /* 0x0000000931097223 */ /* 0x000fe20000000008 */
[----:B------:R-:W-:-:S02]  /*6280*/  FFMA R87, R33, R13, R32 ;  /* 0x0000000d21577223 */ /* 0x000fc40000000020 */
[----:B------:R-:W0:Y:S01]  /*6290*/  LDS.128 R24, [R64+0x230] ;  /* 0x0002300040187984 */ /* 0x000e220000000c00 */
[----:B------:R-:W-:Y:S01]  /*62a0*/  FFMA R33, R35, R19, R52 ;  /* 0x0000001323217223 */ /* 0x000fe20000000034 */
[-C--:B------:R-:W-:Y:S02]  /*62b0*/  FFMA R8, R30, R10.reuse, R53 ;  /* 0x0000000a1e087223 */ /* 0x080fe40000000035 */
[----:B------:R-:W1:Y:S04]  /*62c0*/  LDS.128 R40, [R64+0x330] ;  /* 0x0003300040287984 */ /* 0x000e680000000c00 */
[----:B------:R-:W2:Y:S04]  /*62d0*/  LDS.128 R20, [R64+0x130] ;  /* 0x0001300040147984 */ /* 0x000ea80000000c00 */
[----:B------:R-:W3:Y:S01]  /*62e0*/  LDS.128 R52, [R64+0x30] ;  /* 0x0000300040347984 */ /* 0x000ee20000000c00 */
        /* <DEDUP_REMOVED lines=22> */
[----:B------:R-:W-:Y:S02]  /*6450*/  FFMA R51, R51, R15, R50 ;  /* 0x0000000f33337223 */ /* 0x000fe40000000032 */
[----:B------:R-:W5:Y:S01]  /*6460*/  LDS.128 R12, [R63+0x4330] ;  /* 0x004330003f0c7984 */ /* 0x000f620000000c00 */
[-C--:B0-----:R-:W-:Y:S01]  /*6470*/  FFMA R28, R24, R44.reuse, R59 ;  /* 0x0000002c181c7223 */ /* 0x081fe2000000003b */
[-C--:B-1----:R-:W-:Y:S01]  /*6480*/  FFMA R30, R40, R44.reuse, R81 ;  /* 0x0000002c281e7223 */ /* 0x082fe20000000051 */
[-C--:B--2---:R-:W-:Y:S02]  /*6490*/  FFMA R6, R20, R44.reuse, R57 ;  /* 0x0000002c14067223 */ /* 0x084fe40000000039 */
[-C--:B------:R-:W-:Y:S01]  /*64a0*/  FFMA R57, R25, R45.reuse, R28 ;  /* 0x0000002d19397223 */ /* 0x080fe2000000001c */
[----:B---3--:R-:W-:Y:S01]  /*64b0*/  FFMA R44, R52, R44, R7 ;  /* 0x0000002c342c7223 */ /* 0x008fe20000000007 */
[-C--:B------:R-:W-:Y:S01]  /*64c0*/  FFMA R7, R41, R45.reuse, R30 ;  /* 0x0000002d29077223 */ /* 0x080fe2000000001e */
[----:B------:R-:W-:Y:S01]  /*64d0*/  FFMA R59, R21, R45, R6 ;  /* 0x0000002d153b7223 */ /* 0x000fe20000000006 */
[----:B------:R-:W-:-:S02]  /*64e0*/  FFMA R28, R26, R46, R57 ;  /* 0x0000002e1a1c7223 */ /* 0x000fc40000000039 */
[-C--:B------:R-:W-:Y:S01]  /*64f0*/  FFMA R30, R42, R46.reuse, R7 ;  /* 0x0000002e2a1e7223 */ /* 0x080fe20000000007 */
        /* <DEDUP_REMOVED lines=26> */
[-C--:B------:R-:W-:Y:S01]  /*66a0*/  FFMA R17, R25, R9.reuse, R30 ;  /* 0x0000000919117223 */ /* 0x080fe2000000001e */
[-C--:B------:R-:W-:Y:S01]  /*66b0*/  FFMA R40, R40, R12.reuse, R39 ;  /* 0x0000000c28287223 */ /* 0x080fe20000000027 */
[----:B------:R-:W-:Y:S01]  /*66c0*/  FFMA R20, R20, R12, R31 ;  /* 0x0000000c14147223 */ /* 0x000fe2000000001f */
[----:B------:R-:W-:Y:S01]  /*66d0*/  LDS.128 R44, [R63+0x4140] ;  /* 0x004140003f2c7984 */ /* 0x000fe20000000c00 */
[----:B------:R-:W-:Y:S01]  /*66e0*/  FFMA R9, R53, R9, R8 ;  /* 0x0000000935097223 */ /* 0x000fe20000000008 */
[----:B------:R-:W-:-:S02]  /*66f0*/  FFMA R87, R25, R13, R24 ;  /* 0x0000000d19577223 */ /* 0x000fc40000000018 */
[----:B------:R-:W0:Y:S01]  /*6700*/  LDS.128 R32, [R64+0x240] ;  /* 0x0002400040207984 */ /* 0x000e220000000c00 */
[----:B------:R-:W-:Y:S01]  /*6710*/  FFMA R12, R52, R12, R51 ;  /* 0x0000000c340c7223 */ /* 0x000fe20000000033 */
[----:B------:R-:W-:Y:S02]  /*6720*/  FFMA R25, R27, R19, R48 ;  /* 0x000000131b197223 */ /* 0x000fe40000000030 */
[----:B------:R-:W1:Y:S01]  /*6730*/  LDS.128 R36, [R64+0x340] ;  /* 0x0003400040247984 */ /* 0x000e620000000c00 */
[----:B------:R-:W-:-:S03]  /*6740*/  FFMA R8, R22, R10, R49 ;  /* 0x0000000a16087223 */ /* 0x000fc60000000031 */
        /* <DEDUP_REMOVED lines=180> */
[-C--:B------:R-:W-:Y:S02]  /*7290*/  FFMA R59, R35, R47.reuse, R20 ;  /* 0x0000002f233b7223 */ /* 0x080fe40000000014 */
        /* <DEDUP_REMOVED lines=11> */
[-C--:B-----5:R-:W-:Y:S01]  /*7350*/  FFMA R20, R28, R8.reuse, R83 ;  /* 0x000000081c147223 */ /* 0x0a0fe20000000053 */
[----:B------:R-:W-:Y:S01]  /*7360*/  FFMA R17, R37, R17, R16 ;  /* 0x0000001125117223 */ /* 0x000fe20000000010 */
        /* <DEDUP_REMOVED lines=50> */
[----:B--2---:R-:W-:-:S03]  /*7690*/  FFMA R6, R20, R44, R57 ;  /* 0x0000002c14067223 */ /* 0x004fc60000000039 */
[-C--:B------:R-:W-:Y:S01]  /*76a0*/  FFMA R57, R25, R45.reuse, R28 ;  /* 0x0000002d19397223 */ /* 0x080fe2000000001c */
[----:B---3--:R-:W-:Y:S01]  /*76b0*/  FFMA R44, R52, R44, R7 ;  /* 0x0000002c342c7223 */ /* 0x008fe20000000007 */
[-C--:B------:R-:W-:Y:S01]  /*76c0*/  FFMA R7, R41, R45.reuse, R30 ;  /* 0x0000002d29077223 */ /* 0x080fe2000000001e */
[----:B------:R-:W-:Y:S01]  /*76d0*/  FFMA R59, R21, R45, R6 ;  /* 0x0000002d153b7223 */ /* 0x000fe20000000006 */
[-C--:B------:R-:W-:Y:S02]  /*76e0*/  FFMA R28, R26, R46.reuse, R57 ;  /* 0x0000002e1a1c7223 */ /* 0x080fe40000000039 */
        /* <DEDUP_REMOVED lines=8> */
[C---:B------:R-:W-:Y:S01]  /*7770*/  FFMA R45, R53.reuse, R45, R44 ;  /* 0x0000002d352d7223 */ /* 0x040fe2000000002c */
[----:B------:R-:W-:Y:S01]  /*7780*/  FFMA R16, R40, R16, R37 ;  /* 0x0000001028107223 */ /* 0x000fe20000000025 */
[-C--:B------:R-:W-:Y:S01]  /*7790*/  FFMA R37, R53, R17.reuse, R6 ;  /* 0x0000001135257223 */ /* 0x080fe20000000006 */
[-C--:B------:R-:W-:Y:S01]  /*77a0*/  FFMA R33, R21, R17.reuse, R28 ;  /* 0x0000001115217223 */ /* 0x080fe2000000001c */
[-C--:B------:R-:W-:Y:S01]  /*77b0*/  FFMA R29, R25, R17.reuse, R30 ;  /* 0x00000011191d7223 */ /* 0x080fe2000000001e */
[----:B------:R-:W-:Y:S01]  /*77c0*/  FFMA R46, R54, R46, R45 ;  /* 0x0000002e362e7223 */ /* 0x000fe2000000002d */
[----:B------:R-:W-:Y:S01]  /*77d0*/  FFMA R17, R41, R17, R16 ;  /* 0x0000001129117223 */ /* 0x000fe20000000010 */
[-C--:B-----5:R-:W-:Y:S01]  /*77e0*/  FFMA R30, R24, R8.reuse, R85 ;  /* 0x00000008181e7223 */ /* 0x0a0fe20000000055 */
        /* <DEDUP_REMOVED lines=8> */
[-C--:B------:R-:W-:Y:S01]  /*7870*/  FFMA R17, R25, R9.reuse, R30 ;  /* 0x0000000919117223 */ /* 0x080fe2000000001e */
[-C--:B------:R-:W-:Y:S01]  /*7880*/  FFMA R49, R21, R9.reuse, R28 ;  /* 0x0000000915317223 */ /* 0x080fe2000000001c */
[-C--:B------:R-:W-:Y:S01]  /*7890*/  FFMA R24, R24, R12.reuse, R35 ;  /* 0x0000000c18187223 */ /* 0x080fe20000000023 */
[-C--:B------:R-:W-:Y:S01]  /*78a0*/  FFMA R20, R20, R12.reuse, R31 ;  /* 0x0000000c14147223 */ /* 0x080fe2000000001f */
[----:B------:R-:W-:Y:S01]  /*78b0*/  LDS.128 R44, [R63+0x4180] ;  /* 0x004180003f2c7984 */ /* 0x000fe20000000c00 */
[----:B------:R-:W-:Y:S01]  /*78c0*/  FFMA R83, R41, R9, R32 ;  /* 0x0000000929537223 */ /* 0x000fe20000000020 */
[----:B------:R-:W-:-:S02]  /*78d0*/  FFMA R40, R40, R12, R39 ;  /* 0x0000000c28287223 */ /* 0x000fc40000000027 */
[----:B------:R-:W0:Y:S01]  /*78e0*/  LDS.128 R28, [R64+0x180] ;  /* 0x00018000401c7984 */ /* 0x000e220000000c00 */
[----:B------:R-:W-:Y:S01]  /*78f0*/  FFMA R9, R53, R9, R8 ;  /* 0x0000000935097223 */ /* 0x000fe20000000008 */
[----:B------:R-:W-:Y:S02]  /*7900*/  FFMA R87, R25, R13, R24 ;  /* 0x0000000d19577223 */ /* 0x000fe40000000018 */
[----:B------:R-:W1:Y:S01]  /*7910*/  LDS.128 R36, [R64+0x380] ;  /* 0x0003800040247984 */ /* 0x000e620000000c00 */
[----:B------:R-:W-:Y:S01]  /*7920*/  FFMA R12, R52, R12, R51 ;  /* 0x0000000c340c7223 */ /* 0x000fe20000000033 */
[----:B------:R-:W-:Y:S02]  /*7930*/  FFMA R25, R27, R19, R48 ;  /* 0x000000131b197223 */ /* 0x000fe40000000030 */
[----:B------:R-:W2:Y:S01]  /*7940*/  LDS.128 R32, [R64+0x280] ;  /* 0x0002800040207984 */ /* 0x000ea20000000c00 */
[----:B------:R-:W-:-:S03]  /*7950*/  FFMA R8, R22, R10, R49 ;  /* 0x0000000a16087223 */ /* 0x000fc60000000031 */
[----:B------:R-:W3:Y:S01]  /*7960*/  LDS.128 R48, [R64+0x80] ;  /* 0x0000800040307984 */ /* 0x000ee20000000c00 */
        /* <DEDUP_REMOVED lines=21> */
[----:B------:R-:W5:Y:S01]  /*7ac0*/  LDS.128 R8, [R63+0x4080] ;  /* 0x004080003f087984 */ /* 0x000f620000000c00 */
[----:B------:R-:W-:-:S03]  /*7ad0*/  FFMA R55, R55, R15, R54 ;  /* 0x0000000f37377223 */ /* 0x000fc60000000036 */
        /* <DEDUP_REMOVED lines=8> */
[-C--:B------:R-:W-:Y:S02]  /*7b60*/  FFMA R6, R30, R46.reuse, R59 ;  /* 0x0000002e1e067223 */ /* 0x080fe4000000003b */
[-C--:B------:R-:W-:Y:S01]  /*7b70*/  FFMA R22, R38, R46.reuse, R7 ;  /* 0x0000002e26167223 */ /* 0x080fe20000000007 */
[----:B------:R-:W-:Y:S01]  /*7b80*/  FFMA R20, R34, R46, R57 ;  /* 0x0000002e22147223 */ /* 0x000fe20000000039 */
[----:B------:R-:W-:Y:S01]  /*7b90*/  FFMA R7, R31, R47, R6 ;  /* 0x0000002f1f077223 */ /* 0x000fe20000000006 */
[----:B------:R-:W-:Y:S01]  /*7ba0*/  FFMA R45, R49, R45, R44 ;  /* 0x0000002d312d7223 */ /* 0x000fe2000000002c */
[-C--:B----4-:R-:W-:Y:S01]  /*7bb0*/  FFMA R6, R48, R16.reuse, R53 ;  /* 0x0000001030067223 */ /* 0x090fe20000000035 */
[-C--:B------:R-:W-:Y:S01]  /*7bc0*/  FFMA R59, R39, R47.reuse, R22 ;  /* 0x0000002f273b7223 */ /* 0x080fe20000000016 */
[----:B------:R-:W-:Y:S01]  /*7bd0*/  FFMA R57, R35, R47, R20 ;  /* 0x0000002f23397223 */ /* 0x000fe20000000014 */
[-C--:B------:R-:W-:Y:S01]  /*7be0*/  FFMA R20, R28, R16.reuse, R21 ;  /* 0x000000101c147223 */ /* 0x080fe20000000015 */
[-C--:B------:R-:W-:Y:S01]  /*7bf0*/  FFMA R22, R32, R16.reuse, R25 ;  /* 0x0000001020167223 */ /* 0x080fe20000000019 */
[----:B------:R-:W-:Y:S01]  /*7c00*/  FFMA R16, R36, R16, R41 ;  /* 0x0000001024107223 */ /* 0x000fe20000000029 */
[----:B------:R-:W-:Y:S01]  /*7c10*/  FFMA R46, R50, R46, R45 ;  /* 0x0000002e322e7223 */ /* 0x000fe2000000002d */
[----:B------:R-:W-:-:S03]  /*7c20*/  FFMA R41, R49, R17, R6 ;  /* 0x0000001131297223 */ /* 0x000fc60000000006 */
[----:B------:R-:W-:Y:S01]  /*7c30*/  FFMA R83, R51, R47, R46 ;  /* 0x0000002f33537223 */ /* 0x000fe2000000002e */
[----:B------:R-:W-:Y:S01]  /*7c40*/  FFMA R6, R50, R18, R41 ;  /* 0x0000001232067223 */ /* 0x000fe20000000029 */
[----:B------:R-:W-:Y:S01]  /*7c50*/  LDS.128 R44, [R63+0x4090] ;  /* 0x004090003f2c7984 */ /* 0x000fe20000000c00 */
[C---:B-----5:R-:W-:Y:S01]  /*7c60*/  FFMA R24, R36.reuse, R8, R89 ;  /* 0x0000000824187223 */ /* 0x060fe20000000059 */
[----:B------:R-:W-:Y:S02]  /*7c70*/  FFMA R36, R36, R12, R43 ;  /* 0x0000000c24247223 */ /* 0x000fe4000000002b */
[----:B------:R-:W0:Y:S01]  /*7c80*/  LDS.128 R40, [R64+0x290] ;  /* 0x0002900040287984 */ /* 0x000e220000000c00 */
[-C--:B------:R-:W-:Y:S01]  /*7c90*/  FFMA R25, R29, R17.reuse, R20 ;  /* 0x000000111d197223 */ /* 0x080fe20000000014 */
[-C--:B------:R-:W-:Y:S01]  /*7ca0*/  FFMA R21, R33, R17.reuse, R22 ;  /* 0x0000001121157223 */ /* 0x080fe20000000016 */
        /* <DEDUP_REMOVED lines=13> */
[----:B------:R-:W-:Y:S01]  /*7d80*/  FFMA R9, R49, R9, R8 ;  /* 0x0000000931097223 */ /* 0x000fe20000000008 */
[----:B------:R-:W-:-:S02]  /*7d90*/  FFMA R87, R33, R13, R32 ;  /* 0x0000000d21577223 */ /* 0x000fc40000000020 */
[----:B------:R-:W2:Y:S01]  /*7da0*/  LDS.128 R20, [R64+0x90] ;  /* 0x0000900040147984 */ /* 0x000ea20000000c00 */
[----:B------:R-:W-:Y:S01]  /*7db0*/  FFMA R12, R48, R12, R55 ;  /* 0x0000000c300c7223 */ /* 0x000fe20000000037 */
[----:B------:R-:W-:Y:S01]  /*7dc0*/  FFMA R33, R35, R19, R52 ;  /* 0x0000001323217223 */ /* 0x000fe20000000034 */
[-C--:B------:R-:W-:Y:S02]  /*7dd0*/  FFMA R8, R30, R10.reuse, R53 ;  /* 0x0000000a1e087223 */ /* 0x080fe40000000035 */
        /* <DEDUP_REMOVED lines=29> */
[-C--:B------:R-:W-:Y:S01]  /*7fb0*/  FFMA R87, R21, R45.reuse, R6 ;  /* 0x0000002d15577223 */ /* 0x080fe20000000006 */
[----:B---3--:R-:W-:Y:S01]  /*7fc0*/  FFMA R44, R52, R44, R81 ;  /* 0x0000002c342c7223 */ /* 0x008fe20000000051 */
        /* <DEDUP_REMOVED lines=17> */
[C---:B------:R-:W-:Y:S01]  /*80e0*/  FFMA R17, R53.reuse, R17, R16 ;  /* 0x0000001135117223 */ /* 0x040fe20000000010 */
        /* <DEDUP_REMOVED lines=9> */
[-C--:B0-----:R-:W-:Y:S01]  /*8180*/  FFMA R40, R40, R12.reuse, R35 ;  /* 0x0000000c28287223 */ /* 0x081fe20000000023 */
[-C--:B------:R-:W-:Y:S01]  /*8190*/  FFMA R7, R41, R9.reuse, R30 ;  /* 0x0000000929077223 */ /* 0x080fe2000000001e */
[-C--:B------:R-:W-:Y:S01]  /*81a0*/  FFMA R49, R25, R9.reuse, R28 ;  /* 0x0000000919317223 */ /* 0x080fe2000000001c */
[-C--:B------:R-:W-:Y:S01]  /*81b0*/  FFMA R52, R52, R12.reuse, R39 ;  /* 0x0000000c34347223 */ /* 0x080fe20000000027 */
[-C--:B------:R-:W-:Y:S01]  /*81c0*/  FFMA R24, R24, R12.reuse, R31 ;  /* 0x0000000c18187223 */ /* 0x080fe2000000001f */
[----:B------:R-:W-:Y:S04]  /*81d0*/  LDS.128 R44, [R63+0x40a0] ;  /* 0x0040a0003f2c7984 */ /* 0x000fe80000000c00 */
[----:B------:R-:W0:Y:S04]  /*81e0*/  LDS.128 R32, [R64+0x1a0] ;  /* 0x0001a00040207984 */ /* 0x000e280000000c00 */
[----:B------:R-:W1:Y:S04]  /*81f0*/  LDS.128 R28, [R64+0xa0] ;  /* 0x0000a000401c7984 */ /* 0x000e680000000c00 */
[----:B------:R-:W2:Y:S01]  /*8200*/  LDS.128 R36, [R64+0x2a0] ;  /* 0x0002a00040247984 */ /* 0x000ea20000000c00 */
[----:B------:R-:W-:Y:S01]  /*8210*/  FFMA R12, R20, R12, R51 ;  /* 0x0000000c140c7223 */ /* 0x000fe20000000033 */
[----:B------:R-:W-:Y:S01]  /*8220*/  FFMA R9, R21, R9, R8 ;  /* 0x0000000915097223 */ /* 0x000fe20000000008 */
[-C--:B------:R-:W-:Y:S01]  /*8230*/  FFMA R83, R25, R13.reuse, R24 ;  /* 0x0000000d19537223 */ /* 0x080fe20000000018 */
[-C--:B------:R-:W-:Y:S01]  /*8240*/  FFMA R57, R53, R13.reuse, R52 ;  /* 0x0000000d35397223 */ /* 0x080fe20000000034 */
[----:B------:R-:W-:Y:S01]  /*8250*/  FFMA R59, R41, R13, R40 ;  /* 0x0000000d293b7223 */ /* 0x000fe20000000028 */
[----:B------:R-:W-:Y:S01]  /*8260*/  FFMA R25, R43, R19, R48 ;  /* 0x000000132b197223 */ /* 0x000fe20000000030 */
[-C--:B------:R-:W-:Y:S01]  /*8270*/  FFMA R8, R26, R10.reuse, R49 ;  /* 0x0000000a1a087223 */ /* 0x080fe20000000031 */
[----:B------:R-:W-:Y:S01]  /*8280*/  FFMA R13, R21, R13, R12 ;  /* 0x0000000d150d7223 */ /* 0x000fe2000000000c */
[-C--:B------:R-:W-:Y:S01]  /*8290*/  FFMA R53, R23, R19.reuse, R6 ;  /* 0x0000001317357223 */ /* 0x080fe20000000006 */
[----:B------:R-:W3:Y:S01]  /*82a0*/  LDS.128 R48, [R64+0x3a0] ;  /* 0x0003a00040307984 */ /* 0x000ee20000000c00 */
[-C--:B------:R-:W-:Y:S01]  /*82b0*/  FFMA R6, R22, R10.reuse, R9 ;  /* 0x0000000a16067223 */ /* 0x080fe20000000009 */
[-C--:B------:R-:W-:Y:S01]  /*82c0*/  FFMA R12, R42, R10.reuse, R7 ;  /* 0x0000000a2a0c7223 */ /* 0x080fe20000000007 */
[-C--:B------:R-:W-:Y:S01]  /*82d0*/  FFMA R41, R55, R19.reuse, R18 ;  /* 0x0000001337297223 */ /* 0x080fe20000000012 */
[----:B------:R-:W-:Y:S01]  /*82e0*/  FFMA R21, R27, R19, R16 ;  /* 0x000000131b157223 */ /* 0x000fe20000000010 */
        /* <DEDUP_REMOVED lines=14> */
[----:B------:R-:W-:-:S02]  /*83d0*/  FFMA R23, R23, R15, R22 ;  /* 0x0000000f17177223 */ /* 0x000fc40000000016 */
[----:B------:R-:W5:Y:S01]  /*83e0*/  LDS.128 R12, [R63+0x43a0] ;  /* 0x0043a0003f0c7984 */ /* 0x000f620000000c00 */
[-C--:B0-----:R-:W-:Y:S01]  /*83f0*/  FFMA R20, R32, R44.reuse, R87 ;  /* 0x0000002c20147223 */ /* 0x081fe20000000057 */
[-C--:B-1----:R-:W-:Y:S01]  /*8400*/  FFMA R6, R28, R44.reuse, R85 ;  /* 0x0000002c1c067223 */ /* 0x082fe20000000055 */
[----:B--2---:R-:W-:Y:S02]  /*8410*/  FFMA R22, R36, R44, R89 ;  /* 0x0000002c24167223 */ /* 0x004fe40000000059 */
[-C--:B------:R-:W-:Y:S01]  /*8420*/  FFMA R57, R33, R45.reuse, R20 ;  /* 0x0000002d21397223 */ /* 0x080fe20000000014 */
[-C--:B------:R-:W-:Y:S01]  /*8430*/  FFMA R59, R29, R45.reuse, R6 ;  /* 0x0000002d1d3b7223 */ /* 0x080fe20000000006 */
[----:B------:R-:W-:Y:S02]  /*8440*/  FFMA R7, R37, R45, R22 ;  /* 0x0000002d25077223 */ /* 0x000fe40000000016 */
[-C--:B------:R-:W-:Y:S01]  /*8450*/  FFMA R20, R34, R46.reuse, R57 ;  /* 0x0000002e22147223 */ /* 0x080fe20000000039 */
[-C--:B------:R-:W-:Y:S01]  /*8460*/  FFMA R6, R30, R46.reuse, R59 ;  /* 0x0000002e1e067223 */ /* 0x080fe2000000003b */
[----:B------:R-:W-:Y:S01]  /*8470*/  FFMA R22, R38, R46, R7 ;  /* 0x0000002e26167223 */ /* 0x000fe20000000007 */
[----:B---3--:R-:W-:Y:S01]  /*8480*/  FFMA R44, R48, R44, R81 ;  /* 0x0000002c302c7223 */ /* 0x008fe20000000051 */
[-C--:B------:R-:W-:Y:S01]  /*8490*/  FFMA R59, R35, R47.reuse, R20 ;  /* 0x0000002f233b7223 */ /* 0x080fe20000000014 */
[-C--:B------:R-:W-:Y:S01]  /*84a0*/  FFMA R57, R31, R47.reuse, R6 ;  /* 0x0000002f1f397223 */ /* 0x080fe20000000006 */
[----:B------:R-:W-:Y:S01]  /*84b0*/  FFMA R81, R39, R47, R22 ;  /* 0x0000002f27517223 */ /* 0x000fe20000000016 */
        /* <DEDUP_REMOVED lines=60> */
[----:B-1----:R-:W-:-:S03]  /*8880*/  FFMA R6, R20, R44, R57 ;  /* 0x0000002c14067223 */ /* 0x002fc60000000039 */
[-C--:B------:R-:W-:Y:S01]  /*8890*/  FFMA R57, R25, R45.reuse, R28 ;  /* 0x0000002d19397223 */ /* 0x080fe2000000001c */
[-C--:B--2---:R-:W-:Y:S01]  /*88a0*/  FFMA R30, R40, R44.reuse, R81 ;  /* 0x0000002c281e7223 */ /* 0x084fe20000000051 */
[-C--:B------:R-:W-:Y:S01]  /*88b0*/  FFMA R59, R21, R45.reuse, R6 ;  /* 0x0000002d153b7223 */ /* 0x080fe20000000006 */
[----:B---3--:R-:W-:Y:S02]  /*88c0*/  FFMA R44, R52, R44, R7 ;  /* 0x0000002c342c7223 */ /* 0x008fe40000000007 */
[----:B------:R-:W-:Y:S01]  /*88d0*/  FFMA R7, R41, R45, R30 ;  /* 0x0000002d29077223 */ /* 0x000fe2000000001e */
[-C--:B------:R-:W-:Y:S01]  /*88e0*/  FFMA R28, R26, R46.reuse, R57 ;  /* 0x0000002e1a1c7223 */ /* 0x080fe20000000039 */
[-C--:B------:R-:W-:Y:S02]  /*88f0*/  FFMA R6, R22, R46.reuse, R59 ;  /* 0x0000002e16067223 */ /* 0x080fe4000000003b */
[----:B------:R-:W-:Y:S01]  /*8900*/  FFMA R30, R42, R46, R7 ;  /* 0x0000002e2a1e7223 */ /* 0x000fe20000000007 */
[-C--:B------:R-:W-:Y:S01]  /*8910*/  FFMA R59, R27, R47.reuse, R28 ;  /* 0x0000002f1b3b7223 */ /* 0x080fe2000000001c */
[----:B------:R-:W-:Y:S01]  /*8920*/  FFMA R57, R23, R47, R6 ;  /* 0x0000002f17397223 */ /* 0x000fe20000000006 */
        /* <DEDUP_REMOVED lines=71> */
[----:B------:R-:W-:-:S02]  /*8da0*/  FFMA R57, R31, R47, R6 ;  /* 0x0000002f1f397223 */ /* 0x000fc40000000006 */
        /* <DEDUP_REMOVED lines=22> */
[-C--:B------:R-:W-:Y:S01]  /*8f10*/  FFMA R36, R36, R12.reuse, R43 ;  /* 0x0000000c24247223 */ /* 0x080fe2000000002b */
[----:B------:R-:W-:Y:S01]  /*8f20*/  FFMA R7, R51, R47, R46 ;  /* 0x0000002f33077223 */ /* 0x000fe2000000002e */
        /* <DEDUP_REMOVED lines=40> */
[-C--:B------:R-:W-:Y:S01]  /*91b0*/  FFMA R57, R25, R45.reuse, R28 ;  /* 0x0000002d19397223 */ /* 0x080fe2000000001c */
[----:B---3--:R-:W-:Y:S01]  /*91c0*/  FFMA R44, R52, R44, R7 ;  /* 0x0000002c342c7223 */ /* 0x008fe20000000007 */
[----:B------:R-:W-:Y:S01]  /*91d0*/  FFMA R7, R41, R45, R30 ;  /* 0x0000002d29077223 */ /* 0x000fe2000000001e */
[-C--:B------:R-:W-:Y:S01]  /*91e0*/  FFMA R6, R22, R46.reuse, R59 ;  /* 0x0000002e16067223 */ /* 0x080fe2000000003b */
[----:B------:R-:W-:-:S02]  /*91f0*/  FFMA R28, R26, R46, R57 ;  /* 0x0000002e1a1c7223 */ /* 0x000fc40000000039 */
[----:B------:R-:W-:Y:S01]  /*9200*/  FFMA R30, R42, R46, R7 ;  /* 0x0000002e2a1e7223 */ /* 0x000fe20000000007 */
[-C--:B------:R-:W-:Y:S01]  /*9210*/  FFMA R57, R23, R47.reuse, R6 ;  /* 0x0000002f17397223 */ /* 0x080fe20000000006 */
[-C--:B------:R-:W-:Y:S02]  /*9220*/  FFMA R59, R27, R47.reuse, R28 ;  /* 0x0000002f1b3b7223 */ /* 0x080fe4000000001c */
[----:B------:R-:W-:Y:S01]  /*9230*/  FFMA R81, R43, R47, R30 ;  /* 0x0000002f2b517223 */ /* 0x000fe2000000001e */
[----:B------:R-:W-:Y:S01]  /*9240*/  FFMA R45, R53, R45, R44 ;  /* 0x0000002d352d7223 */ /* 0x000fe2000000002c */
[-C--:B----4-:R-:W-:Y:S01]  /*9250*/  FFMA R6, R20, R16.reuse, R49 ;  /* 0x0000001014067223 */ /* 0x090fe20000000031 */
[-C--:B------:R-:W-:Y:S01]  /*9260*/  FFMA R28, R24, R16.reuse, R29 ;  /* 0x00000010181c7223 */ /* 0x080fe2000000001d */
[-C--:B------:R-:W-:Y:S01]  /*9270*/  FFMA R30, R40, R16.reuse, R33 ;  /* 0x00000010281e7223 */ /* 0x080fe20000000021 */
[C---:B------:R-:W-:Y:S01]  /*9280*/  FFMA R16, R52.reuse, R16, R37 ;  /* 0x0000001034107223 */ /* 0x040fe20000000025 */
[-C--:B------:R-:W-:Y:S01]  /*9290*/  FFMA R37, R21, R17.reuse, R6 ;  /* 0x0000001115257223 */ /* 0x080fe20000000006 */
[-C--:B------:R-:W-:Y:S01]  /*92a0*/  FFMA R33, R25, R17.reuse, R28 ;  /* 0x0000001119217223 */ /* 0x080fe2000000001c */
[-C--:B------:R-:W-:Y:S01]  /*92b0*/  FFMA R29, R41, R17.reuse, R30 ;  /* 0x00000011291d7223 */ /* 0x080fe2000000001e */
[C---:B------:R-:W-:Y:S01]  /*92c0*/  FFMA R17, R53.reuse, R17, R16 ;  /* 0x0000001135117223 */ /* 0x040fe20000000010 */
[-C--:B-----5:R-:W-:Y:S01]  /*92d0*/  FFMA R34, R52, R8.reuse, R87 ;  /* 0x0000000834227223 */ /* 0x0a0fe20000000057 */
        /* <DEDUP_REMOVED lines=15> */
[C---:B------:R-:W-:Y:S01]  /*93d0*/  FFMA R9, R21.reuse, R9, R8 ;  /* 0x0000000915097223 */ /* 0x040fe20000000008 */
        /* <DEDUP_REMOVED lines=12> */
[----:B------:R-:W2:Y:S01]  /*94a0*/  LDS.128 R32, [R64+0x2e0] ;  /* 0x0002e00040207984 */ /* 0x000ea20000000c00 */
[----:B------:R-:W-:Y:S01]  /*94b0*/  FFMA R87, R25, R13, R24 ;  /* 0x0000000d19577223 */ /* 0x000fe20000000018 */
[-C--:B------:R-:W-:Y:S01]  /*94c0*/  FFMA R25, R55, R19.reuse, R18 ;  /* 0x0000001337197223 */ /* 0x080fe20000000012 */
[----:B------:R-:W-:Y:S01]  /*94d0*/  FFMA R13, R27, R19, R16 ;  /* 0x000000131b0d7223 */ /* 0x000fe20000000010 */
[----:B------:R-:W3:Y:S01]  /*94e0*/  LDS.128 R48, [R64+0x3e0] ;  /* 0x0003e00040307984 */ /* 0x000ee20000000c00 */
[-C--:B------:R-:W-:Y:S01]  /*94f0*/  FFMA R8, R26, R10.reuse, R17 ;  /* 0x0000000a1a087223 */ /* 0x080fe20000000011 */
[----:B------:R-:W-:Y:S02]  /*9500*/  FFMA R10, R54, R10, R83 ;  /* 0x0000000a360a7223 */ /* 0x000fe40000000053 */
[----:B------:R-:W4:Y:S01]  /*9510*/  LDS.128 R16, [R63+0x41e0] ;  /* 0x0041e0003f107984 */ /* 0x000f220000000c00 */
[-C--:B------:R-:W-:Y:S01]  /*9520*/  FFMA R26, R26, R14.reuse, R87 ;  /* 0x0000000e1a1a7223 */ /* 0x080fe20000000057 */
[----:B------:R-:W-:Y:S01]  /*9530*/  FFMA R42, R42, R14, R85 ;  /* 0x0000000e2a2a7223 */ /* 0x000fe20000000055 */
[-C--:B------:R-:W-:Y:S01]  /*9540*/  FFMA R89, R55, R11.reuse, R10 ;  /* 0x0000000b37597223 */ /* 0x080fe2000000000a */
[-C--:B------:R-:W-:Y:S01]  /*9550*/  FFMA R87, R43, R11.reuse, R12 ;  /* 0x0000000b2b577223 */ /* 0x080fe2000000000c */
[-C--:B------:R-:W-:Y:S01]  /*9560*/  FFMA R85, R27, R11.reuse, R8 ;  /* 0x0000000b1b557223 */ /* 0x080fe20000000008 */
[----:B------:R-:W-:-:S02]  /*9570*/  FFMA R91, R23, R11, R6 ;  /* 0x0000000b175b7223 */ /* 0x000fc40000000006 */
[----:B------:R-:W5:Y:S01]  /*9580*/  LDS.128 R8, [R63+0x42e0] ;  /* 0x0042e0003f087984 */ /* 0x000f620000000c00 */
[----:B------:R-:W-:-:S04]  /*9590*/  FFMA R14, R54, R14, R53 ;  /* 0x0000000e360e7223 */ /* 0x000fc80000000035 */
[-C--:B------:R-:W-:Y:S02]  /*95a0*/  FFMA R83, R55, R15.reuse, R14 ;  /* 0x0000000f37537223 */ /* 0x080fe4000000000e */
[----:B------:R-:W5:Y:S01]  /*95b0*/  LDS.128 R52, [R63+0x43e0] ;  /* 0x0043e0003f347984 */ /* 0x000f620000000c00 */
[-C--:B------:R-:W-:Y:S01]  /*95c0*/  FFMA R43, R43, R15.reuse, R42 ;  /* 0x0000000f2b2b7223 */ /* 0x080fe2000000002a */
[-C--:B------:R-:W-:Y:S01]  /*95d0*/  FFMA R27, R27, R15.reuse, R26 ;  /* 0x0000000f1b1b7223 */ /* 0x080fe2000000001a */
[----:B------:R-:W-:Y:S01]  /*95e0*/  FFMA R15, R23, R15, R22 ;  /* 0x0000000f170f7223 */ /* 0x000fe20000000016 */
[-C--:B0-----:R-:W-:Y:S01]  /*95f0*/  FFMA R6, R44, R28.reuse, R57 ;  /* 0x0000001c2c067223 */ /* 0x081fe20000000039 */
[-C--:B-1----:R-:W-:Y:S01]  /*9600*/  FFMA R12, R36, R28.reuse, R59 ;  /* 0x0000001c240c7223 */ /* 0x082fe2000000003b */
[-C--:B--2---:R-:W-:Y:S02]  /*9610*/  FFMA R14, R32, R28.reuse, R81 ;  /* 0x0000001c200e7223 */ /* 0x084fe40000000051 */
[-C--:B------:R-:W-:Y:S01]  /*9620*/  FFMA R57, R45, R29.reuse, R6 ;  /* 0x0000001d2d397223 */ /* 0x080fe20000000006 */
[-C--:B------:R-:W-:Y:S01]  /*9630*/  FFMA R23, R37, R29.reuse, R12 ;  /* 0x0000001d25177223 */ /* 0x080fe2000000000c */
[----:B---3--:R-:W-:Y:S01]  /*9640*/  FFMA R28, R48, R28, R7 ;  /* 0x0000001c301c7223 */ /* 0x008fe20000000007 */
[-C--:B------:R-:W-:Y:S01]  /*9650*/  FFMA R7, R33, R29.reuse, R14 ;  /* 0x0000001d21077223 */ /* 0x080fe2000000000e */
[-C--:B----4-:R-:W-:Y:S01]  /*9660*/  FFMA R6, R44, R16.reuse, R41 ;  /* 0x000000102c067223 */ /* 0x090fe20000000029 */
        /* <DEDUP_REMOVED lines=18> */
[C---:B------:R-:W-:Y:S01]  /*9790*/  FFMA R80, R38.reuse, R30, R23 ;  /* 0x0000001e26507223 */ /* 0x040fe20000000017 */
[-C--:B------:R-:W-:Y:S01]  /*97a0*/  FFMA R7, R33, R9.reuse, R18 ;  /* 0x0000000921077223 */ /* 0x080fe20000000012 */
[C---:B------:R-:W-:Y:S01]  /*97b0*/  FFMA R17, R45.reuse, R9, R12 ;  /* 0x000000092d117223 */ /* 0x040fe2000000000c */
[----:B------:R-:W-:Y:S01]  /*97c0*/  FFMA R18, R38, R10, R13 ;  /* 0x0000000a26127223 */ /* 0x000fe2000000000d */
[----:B------:R-:W-:Y:S01]  /*97d0*/  FFMA R44, R44, R52, R15 ;  /* 0x000000342c2c7223 */ /* 0x000fe2000000000f */
[----:B------:R-:W-:Y:S04]  /*97e0*/  LDS.128 R56, [R63+0x40f0] ;  /* 0x0040f0003f387984 */ /* 0x000fe80000000c00 */
[----:B------:R-:W0:Y:S04]  /*97f0*/  LDS.128 R12, [R64+0xf0] ;  /* 0x0000f000400c7984 */ /* 0x000e280000000c00 */
[----:B------:R-:W1:Y:S01]  /*9800*/  LDS.128 R20, [R64+0x1f0] ;  /* 0x0001f00040147984 */ /* 0x000e620000000c00 */
[----:B------:R-:W-:Y:S01]  /*9810*/  FFMA R30, R50, R30, R29 ;  /* 0x0000001e321e7223 */ /* 0x000fe2000000001d */
[----:B------:R-:W-:Y:S01]  /*9820*/  FFMA R8, R48, R8, R89 ;  /* 0x0000000830087223 */ /* 0x000fe20000000059 */
[-C--:B------:R-:W-:Y:S01]  /*9830*/  FFMA R36, R36, R52.reuse, R27 ;  /* 0x0000003424247223 */ /* 0x080fe2000000001b */
[----:B------:R-:W-:Y:S01]  /*9840*/  FFMA R45, R45, R53, R44 ;  /* 0x000000352d2d7223 */ /* 0x000fe2000000002c */
[----:B------:R-:W-:Y:S01]  /*9850*/  FFMA R48, R48, R52, R83 ;  /* 0x0000003430307223 */ /* 0x000fe20000000053 */
[----:B------:R-:W2:Y:S01]  /*9860*/  LDS.128 R24, [R64+0x2f0] ;  /* 0x0002f00040187984 */ /* 0x000ea20000000c00 */
[----:B------:R-:W-:Y:S01]  /*9870*/  FFMA R84, R46, R10, R17 ;  /* 0x0000000a2e547223 */ /* 0x000fe20000000011 */
[C---:B------:R-:W-:Y:S01]  /*9880*/  FFMA R9, R49.reuse, R9, R8 ;  /* 0x0000000931097223 */ /* 0x040fe20000000008 */
[----:B------:R-:W-:Y:S01]  /*9890*/  FFMA R32, R32, R52, R43 ;  /* 0x0000003420207223 */ /* 0x000fe2000000002b */
[----:B------:R-:W-:Y:S01]  /*98a0*/  FFMA R46, R46, R54, R45 ;  /* 0x000000362e2e7223 */ /* 0x000fe2000000002d */
[----:B------:R-:W-:Y:S01]  /*98b0*/  FFMA R49, R49, R53, R48 ;  /* 0x0000003531317223 */ /* 0x000fe20000000030 */
[----:B------:R-:W3:Y:S01]  /*98c0*/  LDS.128 R40, [R64+0x3f0] ;  /* 0x0003f00040287984 */ /* 0x000ee20000000c00 */
[-C--:B------:R-:W-:Y:S01]  /*98d0*/  FFMA R17, R47, R31.reuse, R82 ;  /* 0x0000001f2f117223 */ /* 0x080fe20000000052 */
[-C--:B------:R-:W-:Y:S01]  /*98e0*/  FFMA R45, R39, R31.reuse, R80 ;  /* 0x0000001f272d7223 */ /* 0x080fe20000000050 */
[-C--:B------:R-:W-:Y:S01]  /*98f0*/  FFMA R87, R35, R31.reuse, R28 ;  /* 0x0000001f23577223 */ /* 0x080fe2000000001c */
[----:B------:R-:W-:Y:S01]  /*9900*/  FFMA R91, R51, R31, R30 ;  /* 0x0000001f335b7223 */ /* 0x000fe2000000001e */
[-C--:B------:R-:W-:Y:S01]  /*9910*/  FFMA R8, R34, R10.reuse, R7 ;  /* 0x0000000a22087223 */ /* 0x080fe20000000007 */
[----:B------:R-:W4:Y:S01]  /*9920*/  LDS.128 R28, [R63+0x41f0] ;  /* 0x0041f0003f1c7984 */ /* 0x000f220000000c00 */
[C---:B------:R-:W-:Y:S01]  /*9930*/  FFMA R10, R50.reuse, R10, R9 ;  /* 0x0000000a320a7223 */ /* 0x040fe20000000009 */
[-C--:B------:R-:W-:Y:S01]  /*9940*/  FFMA R33, R33, R53.reuse, R32 ;  /* 0x0000003521217223 */ /* 0x080fe20000000020 */
        /* <DEDUP_REMOVED lines=9> */
[-C--:B0-----:R-:W-:Y:S01]  /*99e0*/  FFMA R6, R12, R56.reuse, R17 ;  /* 0x000000380c067223 */ /* 0x081fe20000000011 */
[----:B-1----:R-:W-:-:S03]  /*99f0*/  FFMA R8, R20, R56, R45 ;  /* 0x0000003814087223 */ /* 0x002fc6000000002d */
[-C--:B------:R-:W-:Y:S01]  /*9a00*/  FFMA R19, R13, R57.reuse, R6 ;  /* 0x000000390d137223 */ /* 0x080fe20000000006 */
[----:B------:R-:W-:Y:S01]  /*9a10*/  FFMA R17, R21, R57, R8 ;  /* 0x0000003915117223 */ /* 0x000fe20000000008 */
[----:B------:R-:W-:Y:S01]  /*9a20*/  FFMA R83, R35, R55, R34 ;  /* 0x0000003723537223 */ /* 0x000fe20000000022 */
[-C--:B------:R-:W-:Y:S01]  /*9a30*/  FFMA R81, R39, R11.reuse, R18 ;  /* 0x0000000b27517223 */ /* 0x080fe20000000012 */
[----:B------:R-:W0:Y:S01]  /*9a40*/  LDS.128 R32, [R63+0x42f0] ;  /* 0x0042f0003f207984 */ /* 0x000e220000000c00 */
[-C--:B------:R-:W-:Y:S01]  /*9a50*/  FFMA R44, R14, R58.reuse, R19 ;  /* 0x0000003a0e2c7223 */ /* 0x080fe20000000013 */
[----:B------:R-:W-:Y:S02]  /*9a60*/  FFMA R6, R22, R58, R17 ;  /* 0x0000003a16067223 */ /* 0x000fe40000000011 */
[----:B------:R-:W1:Y:S01]  /*9a70*/  LDS.128 R16, [R63+0x43f0] ;  /* 0x0043f0003f107984 */ /* 0x000e620000000c00 */
[-C--:B------:R-:W-:Y:S01]  /*9a80*/  FFMA R9, R51, R11.reuse, R10 ;  /* 0x0000000b33097223 */ /* 0x080fe2000000000a */
[-C--:B--2---:R-:W-:Y:S01]  /*9a90*/  FFMA R10, R24, R56.reuse, R87 ;  /* 0x00000038180a7223 */ /* 0x084fe20000000057 */
[----:B------:R-:W-:Y:S01]  /*9aa0*/  FFMA R89, R47, R11, R84 ;  /* 0x0000000b2f597223 */ /* 0x000fe20000000054 */
[----:B---3--:R-:W-:-:S02]  /*9ab0*/  FFMA R56, R40, R56, R91 ;  /* 0x0000003828387223 */ /* 0x008fc4000000005b */
[----:B------:R-:W-:Y:S01]  /*9ac0*/  FFMA R11, R25, R57, R10 ;  /* 0x00000039190b7223 */ /* 0x000fe2000000000a */
[-C--:B----4-:R-:W-:Y:S01]  /*9ad0*/  FFMA R10, R40, R28.reuse, R7 ;  /* 0x0000001c280a7223 */ /* 0x090fe20000000007 */
[----:B------:R-:W-:Y:S01]  /*9ae0*/  FFMA R8, R24, R28, R37 ;  /* 0x0000001c18087223 */ /* 0x000fe20000000025 */
[-C--:B------:R-:W-:Y:S01]  /*9af0*/  FFMA R51, R51, R55.reuse, R50 ;  /* 0x0000003733337223 */ /* 0x080fe20000000032 */
[-C--:B------:R-:W-:Y:S01]  /*9b00*/  FFMA R39, R39, R55.reuse, R38 ;  /* 0x0000003727277223 */ /* 0x080fe20000000026 */
[----:B------:R-:W-:Y:S01]  /*9b10*/  FFMA R55, R47, R55, R46 ;  /* 0x000000372f377223 */ /* 0x000fe2000000002e */
[----:B------:R-:W-:Y:S01]  /*9b20*/  FFMA R45, R23, R59, R6 ;  /* 0x0000003b172d7223 */ /* 0x000fe20000000006 */
[C---:B------:R-:W-:Y:S01]  /*9b30*/  FFMA R57, R41.reuse, R57, R56 ;  /* 0x0000003929397223 */ /* 0x040fe20000000038 */
[----:B------:R-:W-:Y:S01]  /*9b40*/  FFMA R46, R26, R58, R11 ;  /* 0x0000003a1a2e7223 */ /* 0x000fe2000000000b */
[----:B------:R-:W-:Y:S01]  /*9b50*/  FFMA R6, R20, R28, R49 ;  /* 0x0000001c14067223 */ /* 0x000fe20000000031 */
[-C--:B------:R-:W-:Y:S01]  /*9b60*/  FFMA R7, R41, R29.reuse, R10 ;  /* 0x0000001d29077223 */ /* 0x080fe2000000000a */
[-C--:B------:R-:W-:Y:S01]  /*9b70*/  FFMA R11, R25, R29.reuse, R8 ;  /* 0x0000001d190b7223 */ /* 0x080fe20000000008 */
[----:B------:R-:W-:Y:S01]  /*9b80*/  FFMA R58, R42, R58, R57 ;  /* 0x0000003a2a3a7223 */ /* 0x000fe20000000039 */
[----:B------:R-:W-:Y:S01]  /*9b90*/  IADD3 R78, P0, R78, 0x100, RZ ;  /* 0x000001004e4e7810 */ /* 0x000fe20007f1e0ff */
[----:B------:R-:W-:Y:S01]  /*9ba0*/  FFMA R37, R21, R29, R6 ;  /* 0x0000001d15257223 */ /* 0x000fe20000000006 */
[----:B------:R-:W-:Y:S01]  /*9bb0*/  FFMA R28, R12, R28, R85 ;  /* 0x0000001c0c1c7223 */ /* 0x000fe20000000055 */
[-C--:B------:R-:W-:Y:S01]  /*9bc0*/  FFMA R8, R42, R30.reuse, R7 ;  /* 0x0000001e2a087223 */ /* 0x080fe20000000007 */
[-C--:B------:R-:W-:Y:S01]  /*9bd0*/  FFMA R6, R26, R30.reuse, R11 ;  /* 0x0000001e1a067223 */ /* 0x080fe2000000000b */
[-C--:B------:R-:W-:Y:S01]  /*9be0*/  FFMA R44, R15, R59.reuse, R44 ;  /* 0x0000003b0f2c7223 */ /* 0x080fe2000000002c */
[-C--:B------:R-:W-:Y:S01]  /*9bf0*/  FFMA R46, R27, R59.reuse, R46 ;  /* 0x0000003b1b2e7223 */ /* 0x080fe2000000002e */
[----:B------:R-:W-:Y:S01]  /*9c00*/  FFMA R47, R43, R59, R58 ;  /* 0x0000003b2b2f7223 */ /* 0x000fe2000000003a */
[----:B------:R-:W-:Y:S01]  /*9c10*/  IADD3.X R79, RZ, R79, RZ, P0, !PT ;  /* 0x0000004fff4f7210 */ /* 0x000fe200007fe4ff */
[----:B------:R-:W-:Y:S01]  /*9c20*/  FFMA R29, R13, R29, R28 ;  /* 0x0000001d0d1d7223 */ /* 0x000fe2000000001c */
[-C--:B------:R-:W-:Y:S01]  /*9c30*/  FFMA R59, R43, R31.reuse, R8 ;  /* 0x0000001f2b3b7223 */ /* 0x080fe20000000008 */
[----:B------:R-:W-:Y:S01]  /*9c40*/  FFMA R11, R27, R31, R6 ;  /* 0x0000001f1b0b7223 */ /* 0x000fe20000000006 */
[----:B------:R-:W-:Y:S01]  /*9c50*/  PLOP3.LUT P0, PT, PT, PT, UP0, 0x80, 0x0 ;  /* 0x000000000000781c */ /* 0x000fe20003f0f008 */
[-C--:B------:R-:W-:Y:S01]  /*9c60*/  FFMA R10, R22, R30.reuse, R37 ;  /* 0x0000001e160a7223 */ /* 0x080fe20000000025 */
        /* <DEDUP_REMOVED lines=46> */
.L_x_2:
[----:B------:R-:W-:Y:S01]  /*9f50*/  SHF.L.U32 R14, R73, 0x2, RZ ;  /* 0x00000002490e7819 */ /* 0x000fe200000006ff */
[----:B------:R-:W-:Y:S06]  /*9f60*/  BAR.SYNC 0x0 ;  /* 0x0000000000007b1d */ /* 0x000fec0000000000 */
[----:B------:R-:W-:Y:S01]  /*9f70*/  IMAD R14, R71, 0x41, R14 ;  /* 0x00000041470e7824 */ /* 0x000fe200078e020e */
[C---:B------:R-:W-:Y:S01]  /*9f80*/  ISETP.GE.AND P0, PT, R0.reuse, c[0x0][0x188], PT ;  /* 0x0000620000007a0c */ /* 0x040fe20003f06270 */
[----:B------:R-:W-:Y:S01]  /*9f90*/  IMAD R71, R73, 0x41, R71 ;  /* 0x0000004149477824 */ /* 0x000fe200078e0247 */
[----:B------:R-:W-:Y:S01]  /*9fa0*/  ISETP.GE.AND P2, PT, R3, 0x1, PT ;  /* 0x000000010300780c */ /* 0x000fe20003f46270 */
[----:B------:R-:W-:Y:S01]  /*9fb0*/  ULDC.64 UR4, c[0x0][0x118] ;  /* 0x0000460000047ab9 */ /* 0x000fe20000000a00 */
[----:B------:R-:W-:Y:S01]  /*9fc0*/  STS.128 [R14.X4], R44 ;  /* 0x0000002c0e007388 */ /* 0x000fe20000004c00 */
[----:B------:R-:W-:-:S02]  /*9fd0*/  LOP3.LUT R5, R0, 0x1, RZ, 0xfc, !PT ;  /* 0x0000000100057812 */ /* 0x000fc400078efcff */
[----:B------:R-:W-:Y:S01]  /*9fe0*/  ISETP.LT.AND P4, PT, R3, 0x1, !P0 ;  /* 0x000000010300780c */ /* 0x000fe20004781270 */
[----:B------:R0:W-:Y:S01]  /*9ff0*/  STS.64 [R14.X4+0x208], R6 ;  /* 0x000208060e007388 */ /* 0x0001e20000004a00 */
[----:B------:R-:W-:Y:S02]  /*a000*/  ISETP.LT.AND P5, PT, R5, c[0x0][0x188], !P2 ;  /* 0x0000620005007a0c */ /* 0x000fe400057a1270 */
[----:B------:R-:W-:Y:S01]  /*a010*/  ISETP.LT.AND P6, PT, R70, c[0x0][0x188], !P2 ;  /* 0x0000620046007a0c */ /* 0x000fe200057c1270 */
[----:B------:R-:W-:Y:S01]  /*a020*/  STS.64 [R14.X4+0x108], R10 ;  /* 0x0001080a0e007388 */ /* 0x000fe20000004a00 */
[----:B------:R-:W-:Y:S02]  /*a030*/  LOP3.LUT R3, R0, 0x3, RZ, 0xfc, !PT ;  /* 0x0000000300037812 */ /* 0x000fe400078efcff */
[----:B------:R-:W-:Y:S01]  /*a040*/  ISETP.GE.AND P1, PT, R69, 0x1, PT ;  /* 0x000000014500780c */ /* 0x000fe20003f26270 */
[----:B------:R-:W-:Y:S01]  /*a050*/  STS.64 [R14.X4+0x310], R12 ;  /* 0x0003100c0e007388 */ /* 0x000fe20000004a00 */
[----:B------:R-:W-:-:S02]  /*a060*/  ISETP.LT.AND P2, PT, R3, c[0x0][0x188], !P2 ;  /* 0x0000620003007a0c */ /* 0x000fc40005741270 */
[----:B------:R-:W-:Y:S01]  /*a070*/  ISETP.LT.AND P3, PT, R69, 0x1, !P0 ;  /* 0x000000014500780c */ /* 0x000fe20004761270 */
[----:B------:R-:W-:Y:S01]  /*a080*/  STS.64 [R14.X4+0x210], R8 ;  /* 0x000210080e007388 */ /* 0x000fe20000004a00 */
[----:B0-----:R-:W-:Y:S02]  /*a090*/  MOV R7, 0x4 ;  /* 0x0000000400077802 */ /* 0x001fe40000000f00 */
[----:B------:R-:W-:Y:S01]  /*a0a0*/  LOP3.LUT R2, R2, 0x30, R73, 0xfe, !PT ;  /* 0x0000003002027812 */ /* 0x000fe200078efe49 */
[----:B------:R-:W-:Y:S02]  /*a0b0*/  STS [R14.X4+0x104], R57 ;  /* 0x000104390e007388 */ /* 0x000fe40000004800 */
[----:B------:R-:W-:Y:S02]  /*a0c0*/  IMAD.WIDE R6, R0, R7, c[0x0][0x180] ;  /* 0x0000600000067625 */ /* 0x000fe400078e0207 */
[----:B------:R-:W-:Y:S04]  /*a0d0*/  STS [R14.X4+0x30c], R15 ;  /* 0x00030c0f0e007388 */ /* 0x000fe80000004800 */
[----:B------:R-:W-:Y:S04]  /*a0e0*/  STS [R14.X4+0x110], R59 ;  /* 0x0001103b0e007388 */ /* 0x000fe80000004800 */
[----:B------:R-:W-:Y:S04]  /*a0f0*/  STS [R14.X4+0x318], R83 ;  /* 0x000318530e007388 */ /* 0x000fe80000004800 */
[----:B------:R-:W-:Y:S06]  /*a100*/  BAR.SYNC 0x0 ;  /* 0x0000000000007b1d */ /* 0x000fec0000000000 */
[----:B------:R-:W0:Y:S04]  /*a110*/  LDS R17, [R71.X4] ;  /* 0x0000000047117984 */ /* 0x000e280000004800 */
[----:B------:R-:W1:Y:S04]  /*a120*/  LDS R19, [R71.X4+0x4] ;  /* 0x0000040047137984 */ /* 0x000e680000004800 */
[----:B------:R-:W2:Y:S04]  /*a130*/  LDS R11, [R71.X4+0x8] ;  /* 0x00000800470b7984 */ /* 0x000ea80000004800 */
[----:B------:R-:W3:Y:S04]  /*a140*/  LDS R13, [R71.X4+0xc] ;  /* 0x00000c00470d7984 */ /* 0x000ee80000004800 */
[----:B------:R-:W4:Y:S04]  /*a150*/  LDS R9, [R71.X4+0x1040] ;  /* 0x0010400047097984 */ /* 0x000f280000004800 */
[----:B------:R-:W5:Y:S04]  /*a160*/  LDS R21, [R71.X4+0x1044] ;  /* 0x0010440047157984 */ /* 0x000f680000004800 */
[----:B------:R-:W1:Y:S04]  /*a170*/  LDS R23, [R71.X4+0x104c] ;  /* 0x00104c0047177984 */ /* 0x000e680000004800 */
[----:B------:R-:W2:Y:S04]  /*a180*/  LDS R15, [R71.X4+0x1048] ;  /* 0x00104800470f7984 */ /* 0x000ea80000004800 */
[----:B------:R-:W3:Y:S04]  /*a190*/  LDS R25, [R71.X4+0x2080] ;  /* 0x0020800047197984 */ /* 0x000ee80000004800 */
[----:B------:R-:W-:Y:S04]  /*a1a0*/  LDS R27, [R71.X4+0x2084] ;  /* 0x00208400471b7984 */ /* 0x000fe80000004800 */
[----:B------:R-:W5:Y:S04]  /*a1b0*/  LDS R29, [R71.X4+0x2088] ;  /* 0x00208800471d7984 */ /* 0x000f680000004800 */
[----:B------:R-:W5:Y:S04]  /*a1c0*/  LDS R31, [R71.X4+0x208c] ;  /* 0x00208c00471f7984 */ /* 0x000f680000004800 */
[----:B------:R-:W5:Y:S04]  /*a1d0*/  LDS R33, [R71.X4+0x30c0] ;  /* 0x0030c00047217984 */ /* 0x000f680000004800 */
[----:B------:R-:W5:Y:S04]  /*a1e0*/  LDS R35, [R71.X4+0x30c4] ;  /* 0x0030c40047237984 */ /* 0x000f680000004800 */
[----:B------:R-:W5:Y:S04]  /*a1f0*/  LDS R37, [R71.X4+0x30c8] ;  /* 0x0030c80047257984 */ /* 0x000f680000004800 */
[----:B0-----:R0:W-:Y:S01]  /*a200*/  @P4 STG.E [R6.64], R17 ;  /* 0x0000001106004986 */ /* 0x0011e2000c101904 */
[----:B------:R-:W-:-:S03]  /*a210*/  ISETP.LT.AND P4, PT, R5, c[0x0][0x188], !P1 ;  /* 0x0000620005007a0c */ /* 0x000fc60004f81270 */
[----:B-1----:R0:W-:Y:S01]  /*a220*/  @P5 STG.E [R6.64+0x4], R19 ;  /* 0x0000041306005986 */ /* 0x0021e2000c101904 */
[----:B------:R-:W-:Y:S02]  /*a230*/  ISETP.LT.AND P5, PT, R70, c[0x0][0x188], !P1 ;  /* 0x0000620046007a0c */ /* 0x000fe40004fa1270 */
[----:B------:R-:W-:Y:S01]  /*a240*/  ISETP.LT.AND P1, PT, R3, c[0x0][0x188], !P1 ;  /* 0x0000620003007a0c */ /* 0x000fe20004f21270 */
[----:B--2---:R0:W-:Y:S01]  /*a250*/  @P6 STG.E [R6.64+0x8], R11 ;  /* 0x0000080b06006986 */ /* 0x0041e2000c101904 */
[----:B------:R-:W-:Y:S02]  /*a260*/  ISETP.LT.AND P6, PT, R4, 0x1, !P0 ;  /* 0x000000010400780c */ /* 0x000fe400047c1270 */
[----:B------:R-:W-:Y:S01]  /*a270*/  ISETP.LT.AND P0, PT, R2, 0x1, !P0 ;  /* 0x000000010200780c */ /* 0x000fe20004701270 */
[----:B---3--:R0:W-:Y:S01]  /*a280*/  @P2 STG.E [R6.64+0xc], R13 ;  /* 0x00000c0d06002986 */ /* 0x0081e2000c101904 */
[----:B------:R-:W-:-:S03]  /*a290*/  ISETP.GE.AND P2, PT, R4, 0x1, PT ;  /* 0x000000010400780c */ /* 0x000fc60003f46270 */
[----:B----4-:R0:W-:Y:S01]  /*a2a0*/  @P3 STG.E [R6.64], R9 ;  /* 0x0000000906003986 */ /* 0x0101e2000c101904 */
[----:B------:R-:W-:-:S03]  /*a2b0*/  ISETP.GE.AND P3, PT, R2, 0x1, PT ;  /* 0x000000010200780c */ /* 0x000fc60003f66270 */
[----:B-----5:R0:W-:Y:S01]  /*a2c0*/  @P4 STG.E [R6.64+0x4], R21 ;  /* 0x0000041506004986 */ /* 0x0201e2000c101904 */
[----:B------:R-:W-:-:S03]  /*a2d0*/  ISETP.LT.AND P4, PT, R70, c[0x0][0x188], !P2 ;  /* 0x0000620046007a0c */ /* 0x000fc60005781270 */
[----:B------:R0:W-:Y:S01]  /*a2e0*/  @P1 STG.E [R6.64+0xc], R23 ;  /* 0x00000c1706001986 */ /* 0x0001e2000c101904 */
[----:B------:R-:W-:Y:S02]  /*a2f0*/  ISETP.LT.AND P1, PT, R5, c[0x0][0x188], !P2 ;  /* 0x0000620005007a0c */ /* 0x000fe40005721270 */
[----:B------:R-:W-:Y:S01]  /*a300*/  ISETP.LT.AND P2, PT, R3, c[0x0][0x188], !P2 ;  /* 0x0000620003007a0c */ /* 0x000fe20005741270 */
[----:B------:R0:W-:Y:S01]  /*a310*/  @P5 STG.E [R6.64+0x8], R15 ;  /* 0x0000080f06005986 */ /* 0x0001e2000c101904 */
[----:B------:R-:W-:-:S03]  /*a320*/  ISETP.LT.AND P5, PT, R5, c[0x0][0x188], !P3 ;  /* 0x0000620005007a0c */ /* 0x000fc60005fa1270 */
[----:B------:R0:W-:Y:S01]  /*a330*/  @P6 STG.E [R6.64], R25 ;  /* 0x0000001906006986 */ /* 0x0001e2000c101904 */
[----:B------:R-:W-:Y:S02]  /*a340*/  ISETP.LT.AND P6, PT, R70, c[0x0][0x188], !P3 ;  /* 0x0000620046007a0c */ /* 0x000fe40005fc1270 */
[----:B------:R-:W-:Y:S01]  /*a350*/  ISETP.LT.AND P3, PT, R3, c[0x0][0x188], !P3 ;  /* 0x0000620003007a0c */ /* 0x000fe20005f61270 */
[----:B------:R0:W-:Y:S04]  /*a360*/  @P4 STG.E [R6.64+0x8], R29 ;  /* 0x0000081d06004986 */ /* 0x0001e8000c101904 */
[----:B------:R0:W-:Y:S04]  /*a370*/  @P1 STG.E [R6.64+0x4], R27 ;  /* 0x0000041b06001986 */ /* 0x0001e8000c101904 */
[----:B------:R0:W-:Y:S04]  /*a380*/  @P2 STG.E [R6.64+0xc], R31 ;  /* 0x00000c1f06002986 */ /* 0x0001e8000c101904 */
[----:B------:R0:W-:Y:S04]  /*a390*/  @P0 STG.E [R6.64], R33 ;  /* 0x0000002106000986 */ /* 0x0001e8000c101904 */
[----:B------:R0:W-:Y:S04]  /*a3a0*/  @P5 STG.E [R6.64+0x4], R35 ;  /* 0x0000042306005986 */ /* 0x0001e8000c101904 */
[----:B------:R0:W-:Y:S01]  /*a3b0*/  @P6 STG.E [R6.64+0x8], R37 ;  /* 0x0000082506006986 */ /* 0x0001e2000c101904 */
[----:B------:R-:W-:Y:S05]  /*a3c0*/  @!P3 EXIT ;  /* 0x000000000000b94d */ /* 0x000fea0003800000 */
[----:B------:R-:W1:Y:S04]  /*a3d0*/  LDS R71, [R71.X4+0x30cc] ;  /* 0x0030cc0047477984 */ /* 0x000e680000004800 */
[----:B-1----:R-:W-:Y:S01]  /*a3e0*/  STG.E [R6.64+0xc], R71 ;  /* 0x00000c4706007986 */ /* 0x002fe2000c101904 */
[----:B------:R-:W-:Y:S05]  /*a3f0*/  EXIT ;  /* 0x000000000000794d */ /* 0x000fea0003800000 */
.L_x_4:
[----:B------:R-:W-:-:S00]  /*a400*/  BRA `(.L_x_4) ;  /* 0xfffffff000007947 */ /* 0x000fc0000383ffff */
[----:B------:R-:W-:-:S00]  /*a410*/  NOP ;  /* 0x0000000000007918 */ /* 0x000fc00000000000 */
        /* <DEDUP_REMOVED lines=14> */
.L_x_5:


//--------------------- .nv.shared.triton_mm_plus_mm --------------------------
	.section	.nv.shared.triton_mm_plus_mm,"aw",@nobits
	.align	16
